	.target	sm_100a

	.elftype	@"ET_EXEC"


//--------------------- .note.nv.tkinfo           --------------------------
	.section	.note.nv.tkinfo,"",@"SHT_NOTE"
	.sectionflags	@"SHF_NOTE_NV_TKINFO"
	.tkinfo
        /*0018*/ 	.word	0x00000002
        /*0030*/ 	.string	""
        /*0030*/ 	.string	"ptxas"
        /*0030*/ 	.string	"Cuda compilation tools, release 13.0, V13.0.88"
        /*0030*/ 	.string	"Build cuda_13.0.r13.0/compiler.36424714_0"
        /*0030*/ 	.string	"-arch sm_100a -m 64 "



//--------------------- .note.nv.cuinfo           --------------------------
	.section	.note.nv.cuinfo,"",@"SHT_NOTE"
	.sectionflags	@"SHF_NOTE_NV_CUINFO"
        /*0018*/ 	.short	0x0002
        /*001a*/ 	.short	0x0064
        /*001c*/ 	.short	0x0082
	.zero		2


//--------------------- .nv.info                  --------------------------
	.section	.nv.info,"",@"SHT_CUDA_INFO"
	.align	4


	//----- nvinfo : EIATTR_REGCOUNT
	.align		4
        /*0000*/ 	.byte	0x04, 0x2f
        /*0002*/ 	.short	(.L_16 - .L_15)
	.align		4
.L_15:
        /*0004*/ 	.word	index@(_ZN7cutlass13device_kernelINS_4gemm6kernel13GemmUniversalIN4cute5tupleIJiiiiEEENS1_10collective13CollectiveMmaINS1_35MainloopSm100TmaUmmaWarpSpecializedILi49ELi2ELi4ENS5_IJNS4_1CILi1EEESB_SB_EEEEENS5_IJNSA_ILi128EEENSA_ILi16EEENSA_ILi32EEEEEENS_12float_e4m3_tENS5_IJlSB_lEEESI_SJ_NS4_8TiledMMAINS4_8MMA_AtomIJNS4_10MMA_TraitsINS4_19SM100_MMA_F8F6F4_SSEJSI_SI_fSE_SF_NS4_17integral_constantINS4_4UMMA5MajorELSQ_0EEESR_NSO_INSP_7ScaleInELSS_0EEEST_EEEEEENS4_6LayoutISC_NS5_IJNSA_ILi0EEESX_SX_EEEEENS5_IJNS4_10UnderscoreES10_S10_EEEEENS4_13SM90_TMA_LOADENS4_14ComposedLayoutINS4_7SwizzleILi1ELi4ELi3EEENS4_18smem_ptr_flag_bitsILi8EEENSW_INS5_IJNSA_ILi8EEESG_EEENS5_IJSG_SB_EEEEEEEvNS4_8identityES13_S1D_vS1E_EENS_8epilogue10collective18CollectiveEpilogueINS1G_23Sm100TmaWarpSpecializedILi1ELi1ELi16ELb0ELb0EEEJSH_NS5_IJNSW_ISE_SB_EENSW_ISF_SB_EEEEESI_SJ_SI_SJ_NS1G_6fusion15FusionCallbacksIS1K_NS1O_17LinearCombinationISI_fSI_fLNS_15FloatRoundStyleE2EEESH_S1N_JEEENS4_5SM1004TMEM4LOAD26SM100_TMEM_LOAD_32dp32b16xES13_NS14_INS15_ILi0ELi4ELi3EEES18_NSW_INS5_IJS19_SF_EEENS5_IJSF_SB_EEEEEEENS4_39AutoVectorizingCopyWithAssumedAlignmentILi128EEENS4_14SM90_TMA_STOREES22_S24_S24_EEEvvEEEEvNT_6ParamsE)
        /*0008*/ 	.word	0x00000045


	//----- nvinfo : EIATTR_FRAME_SIZE
	.align		4
.L_16:
        /*000c*/ 	.byte	0x04, 0x11
        /*000e*/ 	.short	(.L_18 - .L_17)
	.align		4
.L_17:
        /*0010*/ 	.word	index@($__internal_2_$__cuda_sm10x_tcgen05_guardrail_trap_unallocated_columns_being_dealloced)
        /*0014*/ 	.word	0x00000000


	//----- nvinfo : EIATTR_FRAME_SIZE
	.align		4
.L_18:
        /*0018*/ 	.byte	0x04, 0x11
        /*001a*/ 	.short	(.L_20 - .L_19)
	.align		4
.L_19:
        /*001c*/ 	.word	index@($__internal_1_$__cuda_sm10x_tcgen05_guardrail_trap_phase_invalid_during_alloc)
        /*0020*/ 	.word	0x00000000


	//----- nvinfo : EIATTR_FRAME_SIZE
	.align		4
.L_20:
        /*0024*/ 	.byte	0x04, 0x11
        /*0026*/ 	.short	(.L_22 - .L_21)
	.align		4
.L_21:
        /*0028*/ 	.word	index@($__internal_0_$__cuda_sm10x_tcgen05_guardrail_trap_col_being_dealloced_not_returned_by_alloc)
        /*002c*/ 	.word	0x00000000


	//----- nvinfo : EIATTR_FRAME_SIZE
	.align		4
.L_22:
        /*0030*/ 	.byte	0x04, 0x11
        /*0032*/ 	.short	(.L_24 - .L_23)
	.align		4
.L_23:
        /*0034*/ 	.word	index@(_ZN7cutlass13device_kernelINS_4gemm6kernel13GemmUniversalIN4cute5tupleIJiiiiEEENS1_10collective13CollectiveMmaINS1_35MainloopSm100TmaUmmaWarpSpecializedILi49ELi2ELi4ENS5_IJNS4_1CILi1EEESB_SB_EEEEENS5_IJNSA_ILi128EEENSA_ILi16EEENSA_ILi32EEEEEENS_12float_e4m3_tENS5_IJlSB_lEEESI_SJ_NS4_8TiledMMAINS4_8MMA_AtomIJNS4_10MMA_TraitsINS4_19SM100_MMA_F8F6F4_SSEJSI_SI_fSE_SF_NS4_17integral_constantINS4_4UMMA5MajorELSQ_0EEESR_NSO_INSP_7ScaleInELSS_0EEEST_EEEEEENS4_6LayoutISC_NS5_IJNSA_ILi0EEESX_SX_EEEEENS5_IJNS4_10UnderscoreES10_S10_EEEEENS4_13SM90_TMA_LOADENS4_14ComposedLayoutINS4_7SwizzleILi1ELi4ELi3EEENS4_18smem_ptr_flag_bitsILi8EEENSW_INS5_IJNSA_ILi8EEESG_EEENS5_IJSG_SB_EEEEEEEvNS4_8identityES13_S1D_vS1E_EENS_8epilogue10collective18CollectiveEpilogueINS1G_23Sm100TmaWarpSpecializedILi1ELi1ELi16ELb0ELb0EEEJSH_NS5_IJNSW_ISE_SB_EENSW_ISF_SB_EEEEESI_SJ_SI_SJ_NS1G_6fusion15FusionCallbacksIS1K_NS1O_17LinearCombinationISI_fSI_fLNS_15FloatRoundStyleE2EEESH_S1N_JEEENS4_5SM1004TMEM4LOAD26SM100_TMEM_LOAD_32dp32b16xES13_NS14_INS15_ILi0ELi4ELi3EEES18_NSW_INS5_IJS19_SF_EEENS5_IJSF_SB_EEEEEEENS4_39AutoVectorizingCopyWithAssumedAlignmentILi128EEENS4_14SM90_TMA_STOREES22_S24_S24_EEEvvEEEEvNT_6ParamsE)
        /*0038*/ 	.word	0x00000000


	//----- nvinfo : EIATTR_MIN_STACK_SIZE
	.align		4
.L_24:
        /*003c*/ 	.byte	0x04, 0x12
        /*003e*/ 	.short	(.L_26 - .L_25)
	.align		4
.L_25:
        /*0040*/ 	.word	index@(_ZN7cutlass13device_kernelINS_4gemm6kernel13GemmUniversalIN4cute5tupleIJiiiiEEENS1_10collective13CollectiveMmaINS1_35MainloopSm100TmaUmmaWarpSpecializedILi49ELi2ELi4ENS5_IJNS4_1CILi1EEESB_SB_EEEEENS5_IJNSA_ILi128EEENSA_ILi16EEENSA_ILi32EEEEEENS_12float_e4m3_tENS5_IJlSB_lEEESI_SJ_NS4_8TiledMMAINS4_8MMA_AtomIJNS4_10MMA_TraitsINS4_19SM100_MMA_F8F6F4_SSEJSI_SI_fSE_SF_NS4_17integral_constantINS4_4UMMA5MajorELSQ_0EEESR_NSO_INSP_7ScaleInELSS_0EEEST_EEEEEENS4_6LayoutISC_NS5_IJNSA_ILi0EEESX_SX_EEEEENS5_IJNS4_10UnderscoreES10_S10_EEEEENS4_13SM90_TMA_LOADENS4_14ComposedLayoutINS4_7SwizzleILi1ELi4ELi3EEENS4_18smem_ptr_flag_bitsILi8EEENSW_INS5_IJNSA_ILi8EEESG_EEENS5_IJSG_SB_EEEEEEEvNS4_8identityES13_S1D_vS1E_EENS_8epilogue10collective18CollectiveEpilogueINS1G_23Sm100TmaWarpSpecializedILi1ELi1ELi16ELb0ELb0EEEJSH_NS5_IJNSW_ISE_SB_EENSW_ISF_SB_EEEEESI_SJ_SI_SJ_NS1G_6fusion15FusionCallbacksIS1K_NS1O_17LinearCombinationISI_fSI_fLNS_15FloatRoundStyleE2EEESH_S1N_JEEENS4_5SM1004TMEM4LOAD26SM100_TMEM_LOAD_32dp32b16xES13_NS14_INS15_ILi0ELi4ELi3EEES18_NSW_INS5_IJS19_SF_EEENS5_IJSF_SB_EEEEEEENS4_39AutoVectorizingCopyWithAssumedAlignmentILi128EEENS4_14SM90_TMA_STOREES22_S24_S24_EEEvvEEEEvNT_6ParamsE)
        /*0044*/ 	.word	0x00000000
.L_26:


//--------------------- .nv.compat                --------------------------
	.section	.nv.compat,"",@"SHT_CUDA_COMPAT_INFO"
	.align	4
        /*0000*/ 	.byte	0x02, 0x09, 0x01, 0x00, 0x02, 0x02, 0x02, 0x00, 0x02, 0x05, 0x05, 0x00, 0x03, 0x07, 0x01, 0x01
        /*0010*/ 	.byte	0x02, 0x03, 0x01, 0x00, 0x02, 0x06, 0x01, 0x00, 0x04, 0x0b, 0x08, 0x00, 0x09, 0x00, 0x00, 0x00
        /*0020*/ 	.byte	0x00, 0x00, 0x00, 0x00


//--------------------- .nv.info._ZN7cutlass13device_kernelINS_4gemm6kernel13GemmUniversalIN4cute5tupleIJiiiiEEENS1_10collective13CollectiveMmaINS1_35MainloopSm100TmaUmmaWarpSpecializedILi49ELi2ELi4ENS5_IJNS4_1CILi1EEESB_SB_EEEEENS5_IJNSA_ILi128EEENSA_ILi16EEENSA_ILi32EEEEEENS_12float_e4m3_tENS5_IJlSB_lEEESI_SJ_NS4_8TiledMMAINS4_8MMA_AtomIJNS4_10MMA_TraitsINS4_19SM100_MMA_F8F6F4_SSEJSI_SI_fSE_SF_NS4_17integral_constantINS4_4UMMA5MajorELSQ_0EEESR_NSO_INSP_7ScaleInELSS_0EEEST_EEEEEENS4_6LayoutISC_NS5_IJNSA_ILi0EEESX_SX_EEEEENS5_IJNS4_10UnderscoreES10_S10_EEEEENS4_13SM90_TMA_LOADENS4_14ComposedLayoutINS4_7SwizzleILi1ELi4ELi3EEENS4_18smem_ptr_flag_bitsILi8EEENSW_INS5_IJNSA_ILi8EEESG_EEENS5_IJSG_SB_EEEEEEEvNS4_8identityES13_S1D_vS1E_EENS_8epilogue10collective18CollectiveEpilogueINS1G_23Sm100TmaWarpSpecializedILi1ELi1ELi16ELb0ELb0EEEJSH_NS5_IJNSW_ISE_SB_EENSW_ISF_SB_EEEEESI_SJ_SI_SJ_NS1G_6fusion15FusionCallbacksIS1K_NS1O_17LinearCombinationISI_fSI_fLNS_15FloatRoundStyleE2EEESH_S1N_JEEENS4_5SM1004TMEM4LOAD26SM100_TMEM_LOAD_32dp32b16xES13_NS14_INS15_ILi0ELi4ELi3EEES18_NSW_INS5_IJS19_SF_EEENS5_IJSF_SB_EEEEEEENS4_39AutoVectorizingCopyWithAssumedAlignmentILi128EEENS4_14SM90_TMA_STOREES22_S24_S24_EEEvvEEEEvNT_6ParamsE --------------------------
	.section	.nv.info._ZN7cutlass13device_kernelINS_4gemm6kernel13GemmUniversalIN4cute5tupleIJiiiiEEENS1_10collective13CollectiveMmaINS1_35MainloopSm100TmaUmmaWarpSpecializedILi49ELi2ELi4ENS5_IJNS4_1CILi1EEESB_SB_EEEEENS5_IJNSA_ILi128EEENSA_ILi16EEENSA_ILi32EEEEEENS_12float_e4m3_tENS5_IJlSB_lEEESI_SJ_NS4_8TiledMMAINS4_8MMA_AtomIJNS4_10MMA_TraitsINS4_19SM100_MMA_F8F6F4_SSEJSI_SI_fSE_SF_NS4_17integral_constantINS4_4UMMA5MajorELSQ_0EEESR_NSO_INSP_7ScaleInELSS_0EEEST_EEEEEENS4_6LayoutISC_NS5_IJNSA_ILi0EEESX_SX_EEEEENS5_IJNS4_10UnderscoreES10_S10_EEEEENS4_13SM90_TMA_LOADENS4_14ComposedLayoutINS4_7SwizzleILi1ELi4ELi3EEENS4_18smem_ptr_flag_bitsILi8EEENSW_INS5_IJNSA_ILi8EEESG_EEENS5_IJSG_SB_EEEEEEEvNS4_8identityES13_S1D_vS1E_EENS_8epilogue10collective18CollectiveEpilogueINS1G_23Sm100TmaWarpSpecializedILi1ELi1ELi16ELb0ELb0EEEJSH_NS5_IJNSW_ISE_SB_EENSW_ISF_SB_EEEEESI_SJ_SI_SJ_NS1G_6fusion15FusionCallbacksIS1K_NS1O_17LinearCombinationISI_fSI_fLNS_15FloatRoundStyleE2EEESH_S1N_JEEENS4_5SM1004TMEM4LOAD26SM100_TMEM_LOAD_32dp32b16xES13_NS14_INS15_ILi0ELi4ELi3EEES18_NSW_INS5_IJS19_SF_EEENS5_IJSF_SB_EEEEEEENS4_39AutoVectorizingCopyWithAssumedAlignmentILi128EEENS4_14SM90_TMA_STOREES22_S24_S24_EEEvvEEEEvNT_6ParamsE,"",@"SHT_CUDA_INFO"
	.sectionflags	@""
	.align	4


	//----- nvinfo : EIATTR_CUDA_API_VERSION
	.align		4
        /*0000*/ 	.byte	0x04, 0x37
        /*0002*/ 	.short	(.L_28 - .L_27)
.L_27:
        /*0004*/ 	.word	0x00000082


	//----- nvinfo : EIATTR_KPARAM_INFO
	.align		4
.L_28:
        /*0008*/ 	.byte	0x04, 0x17
        /*000a*/ 	.short	(.L_30 - .L_29)
.L_29:
        /*000c*/ 	.word	0x00000000
        /*0010*/ 	.short	0x0000
        /*0012*/ 	.short	0x0000
        /*0014*/ 	.byte	0x00, 0xf0, 0x01, 0x20


	//----- nvinfo : EIATTR_AT_ENTRY_FRAGMENTS
	.align		4
.L_30:
        /*0018*/ 	.byte	0x04, 0x4f
        /*001a*/ 	.short	(.L_32 - .L_31)


	//   ....[0]....
.L_31:
        /*001c*/ 	.word	0x00000006


	//----- nvinfo : EIATTR_RESERVED_SMEM_USED
	.align		4
.L_32:
        /*0020*/ 	.byte	0x01, 0x41
	.zero		2


	//----- nvinfo : EIATTR_SPARSE_MMA_MASK
	.align		4
        /*0024*/ 	.byte	0x03, 0x50
        /*0026*/ 	.short	0x0000


	//----- nvinfo : EIATTR_TCGEN05_1CTA_USED
	.align		4
        /*0028*/ 	.byte	0x01, 0x51
	.zero		2


	//----- nvinfo : EIATTR_MAXREG_COUNT
	.align		4
        /*002c*/ 	.byte	0x03, 0x1b
        /*002e*/ 	.short	0x00ff


	//----- nvinfo : EIATTR_NUM_BARRIERS
	.align		4
        /*0030*/ 	.byte	0x02, 0x4c
        /*0032*/ 	.byte	0x07
	.zero		1


	//----- nvinfo : EIATTR_EXTERNS
	.align		4
        /*0034*/ 	.byte	0x04, 0x0f
        /*0036*/ 	.short	(.L_34 - .L_33)


	//   ....[0]....
	.align		4
.L_33:
        /*0038*/ 	.word	index@(__assertfail)


	//----- nvinfo : EIATTR_MERCURY_ISA_VERSION
	.align		4
.L_34:
        /*003c*/ 	.byte	0x03, 0x5f
        /*003e*/ 	.short	0x0101


	//----- nvinfo : EIATTR_INT_WARP_WIDE_INSTR_OFFSETS
	.align		4
        /*0040*/ 	.byte	0x04, 0x31
        /*0042*/ 	.short	(.L_36 - .L_35)


	//   ....[0]....
.L_35:
        /*0044*/ 	.word	0x00002340


	//   ....[1]....
        /*0048*/ 	.word	0x00005580


	//   ....[2]....
        /*004c*/ 	.word	0x000055b0


	//   ....[3]....
        /*0050*/ 	.word	0x00005600


	//   ....[4]....
        /*0054*/ 	.word	0x00006000


	//   ....[5]....
        /*0058*/ 	.word	0x000060f0


	//----- nvinfo : EIATTR_COOP_GROUP_MASK_REGIDS
	.align		4
.L_36:
        /*005c*/ 	.byte	0x04, 0x29
        /*005e*/ 	.short	(.L_38 - .L_37)


	//   ....[0]....
.L_37:
        /*0060*/ 	.word	0xffffffff


	//   ....[1]....
        /*0064*/ 	.word	0xffffffff


	//   ....[2]....
        /*0068*/ 	.word	0xffffffff


	//   ....[3]....
        /*006c*/ 	.word	0xffffffff


	//   ....[4]....
        /*0070*/ 	.word	0xffffffff


	//   ....[5]....
        /*0074*/ 	.word	0xffffffff


	//   ....[6]....
        /*0078*/ 	.word	0xffffffff


	//   ....[7]....
        /*007c*/ 	.word	0xffffffff


	//   ....[8]....
        /*0080*/ 	.word	0xffffffff


	//   ....[9]....
        /*0084*/ 	.word	0xffffffff


	//   ....[10]....
        /*0088*/ 	.word	0xffffffff


	//   ....[11]....
        /*008c*/ 	.word	0xffffffff


	//   ....[12]....
        /*0090*/ 	.word	0xffffffff


	//----- nvinfo : EIATTR_COOP_GROUP_INSTR_OFFSETS
	.align		4
.L_38:
        /*0094*/ 	.byte	0x04, 0x28
        /*0096*/ 	.short	(.L_40 - .L_39)


	//   ....[0]....
.L_39:
        /*0098*/ 	.word	0x00000090


	//   ....[1]....
        /*009c*/ 	.word	0x000004c0


	//   ....[2]....
        /*00a0*/ 	.word	0x00000c00


	//   ....[3]....
        /*00a4*/ 	.word	0x00000d40


	//   ....[4]....
        /*00a8*/ 	.word	0x00000e40


	//   ....[5]....
        /*00ac*/ 	.word	0x00000fb0


	//   ....[6]....
        /*00b0*/ 	.word	0x00001150


	//   ....[7]....
        /*00b4*/ 	.word	0x00002220


	//   ....[8]....
        /*00b8*/ 	.word	0x00004950


	//   ....[9]....
        /*00bc*/ 	.word	0x00004b60


	//   ....[10]....
        /*00c0*/ 	.word	0x00004b90


	//   ....[11]....
        /*00c4*/ 	.word	0x00005470


	//   ....[12]....
        /*00c8*/ 	.word	0x000056a0


	//----- nvinfo : EIATTR_VRC_CTA_INIT_COUNT
	.align		4
.L_40:
        /*00cc*/ 	.byte	0x02, 0x4a
        /*00ce*/ 	.byte	0x80
	.zero		1


	//----- nvinfo : EIATTR_SYSCALL_OFFSETS
	.align		4
        /*00d0*/ 	.byte	0x04, 0x46
        /*00d2*/ 	.short	(.L_42 - .L_41)


	//   ....[0]....
.L_41:
        /*00d4*/ 	.word	0x00007000


	//----- nvinfo : EIATTR_MBARRIER_INSTR_OFFSETS
	.align		4
.L_42:
        /*00d8*/ 	.byte	0x04, 0x39
        /*00da*/ 	.short	(.L_44 - .L_43)


	//   ....[0]....
.L_43:
        /*00dc*/ 	.word	0x000005c0
        /*00e0*/ 	.word	0x000000ff
        /*00e4*/ 	.word	0x00000000
        /*00e8*/ 	.short	0x0100
        /*00ea*/ 	.byte	0x05
	.zero		1


	//   ....[1]....
        /*00ec*/ 	.word	0x000005d0
        /*00f0*/ 	.word	0x000000ff
        /*00f4*/ 	.word	0x00000188
        /*00f8*/ 	.short	0x0100
        /*00fa*/ 	.byte	0x05
	.zero		1


	//   ....[2]....
        /*00fc*/ 	.word	0x000005e0
        /*0100*/ 	.word	0x000000ff
        /*0104*/ 	.word	0x00000008
        /*0108*/ 	.short	0x0100
        /*010a*/ 	.byte	0x05
	.zero		1


	//   ....[3]....
        /*010c*/ 	.word	0x000005f0
        /*0110*/ 	.word	0x000000ff
        /*0114*/ 	.word	0x00000190
        /*0118*/ 	.short	0x0100
        /*011a*/ 	.byte	0x05
	.zero		1


	//   ....[4]....
        /*011c*/ 	.word	0x00000600
        /*0120*/ 	.word	0x000000ff
        /*0124*/ 	.word	0x00000010
        /*0128*/ 	.short	0x0100
        /*012a*/ 	.byte	0x05
	.zero		1


	//   ....[5]....
        /*012c*/ 	.word	0x00000610
        /*0130*/ 	.word	0x000000ff
        /*0134*/ 	.word	0x00000198
        /*0138*/ 	.short	0x0100
        /*013a*/ 	.byte	0x05
	.zero		1


	//   ....[6]....
        /*013c*/ 	.word	0x00000620
        /*0140*/ 	.word	0x000000ff
        /*0144*/ 	.word	0x00000018
        /*0148*/ 	.short	0x0100
        /*014a*/ 	.byte	0x05
	.zero		1


	//   ....[7]....
        /*014c*/ 	.word	0x00000630
        /*0150*/ 	.word	0x000000ff
        /*0154*/ 	.word	0x000001a0
        /*0158*/ 	.short	0x0100
        /*015a*/ 	.byte	0x05
	.zero		1


	//   ....[8]....
        /*015c*/ 	.word	0x00000640
        /*0160*/ 	.word	0x000000ff
        /*0164*/ 	.word	0x00000020
        /*0168*/ 	.short	0x0100
        /*016a*/ 	.byte	0x05
	.zero		1


	//   ....[9]....
        /*016c*/ 	.word	0x00000650
        /*0170*/ 	.word	0x000000ff
        /*0174*/ 	.word	0x000001a8
        /*0178*/ 	.short	0x0100
        /*017a*/ 	.byte	0x05
	.zero		1


	//   ....[10]....
        /*017c*/ 	.word	0x00000660
        /*0180*/ 	.word	0x000000ff
        /*0184*/ 	.word	0x00000028
        /*0188*/ 	.short	0x0100
        /*018a*/ 	.byte	0x05
	.zero		1


	//   ....[11]....
        /*018c*/ 	.word	0x00000670
        /*0190*/ 	.word	0x000000ff
        /*0194*/ 	.word	0x000001b0
        /*0198*/ 	.short	0x0100
        /*019a*/ 	.byte	0x05
	.zero		1


	//   ....[12]....
        /*019c*/ 	.word	0x00000680
        /*01a0*/ 	.word	0x000000ff
        /*01a4*/ 	.word	0x00000030
        /*01a8*/ 	.short	0x0100
        /*01aa*/ 	.byte	0x05
	.zero		1


	//   ....[13]....
        /*01ac*/ 	.word	0x00000690
        /*01b0*/ 	.word	0x000000ff
        /*01b4*/ 	.word	0x000001b8
        /*01b8*/ 	.short	0x0100
        /*01ba*/ 	.byte	0x05
	.zero		1


	//   ....[14]....
        /*01bc*/ 	.word	0x000006a0
        /*01c0*/ 	.word	0x000000ff
        /*01c4*/ 	.word	0x00000038
        /*01c8*/ 	.short	0x0100
        /*01ca*/ 	.byte	0x05
	.zero		1


	//   ....[15]....
        /*01cc*/ 	.word	0x000006b0
        /*01d0*/ 	.word	0x000000ff
        /*01d4*/ 	.word	0x000001c0
        /*01d8*/ 	.short	0x0100
        /*01da*/ 	.byte	0x05
	.zero		1


	//   ....[16]....
        /*01dc*/ 	.word	0x000006c0
        /*01e0*/ 	.word	0x000000ff
        /*01e4*/ 	.word	0x00000040
        /*01e8*/ 	.short	0x0100
        /*01ea*/ 	.byte	0x05
	.zero		1


	//   ....[17]....
        /*01ec*/ 	.word	0x000006d0
        /*01f0*/ 	.word	0x000000ff
        /*01f4*/ 	.word	0x000001c8
        /*01f8*/ 	.short	0x0100
        /*01fa*/ 	.byte	0x05
	.zero		1


	//   ....[18]....
        /*01fc*/ 	.word	0x000006e0
        /*0200*/ 	.word	0x000000ff
        /*0204*/ 	.word	0x00000048
        /*0208*/ 	.short	0x0100
        /*020a*/ 	.byte	0x05
	.zero		1


	//   ....[19]....
        /*020c*/ 	.word	0x000006f0
        /*0210*/ 	.word	0x000000ff
        /*0214*/ 	.word	0x000001d0
        /*0218*/ 	.short	0x0100
        /*021a*/ 	.byte	0x05
	.zero		1


	//   ....[20]....
        /*021c*/ 	.word	0x00000700
        /*0220*/ 	.word	0x000000ff
        /*0224*/ 	.word	0x00000050
        /*0228*/ 	.short	0x0100
        /*022a*/ 	.byte	0x05
	.zero		1


	//   ....[21]....
        /*022c*/ 	.word	0x00000710
        /*0230*/ 	.word	0x000000ff
        /*0234*/ 	.word	0x000001d8
        /*0238*/ 	.short	0x0100
        /*023a*/ 	.byte	0x05
	.zero		1


	//   ....[22]....
        /*023c*/ 	.word	0x00000720
        /*0240*/ 	.word	0x000000ff
        /*0244*/ 	.word	0x00000058
        /*0248*/ 	.short	0x0100
        /*024a*/ 	.byte	0x05
	.zero		1


	//   ....[23]....
        /*024c*/ 	.word	0x00000730
        /*0250*/ 	.word	0x000000ff
        /*0254*/ 	.word	0x000001e0
        /*0258*/ 	.short	0x0100
        /*025a*/ 	.byte	0x05
	.zero		1


	//   ....[24]....
        /*025c*/ 	.word	0x00000740
        /*0260*/ 	.word	0x000000ff
        /*0264*/ 	.word	0x00000060
        /*0268*/ 	.short	0x0100
        /*026a*/ 	.byte	0x05
	.zero		1


	//   ....[25]....
        /*026c*/ 	.word	0x00000750
        /*0270*/ 	.word	0x000000ff
        /*0274*/ 	.word	0x000001e8
        /*0278*/ 	.short	0x0100
        /*027a*/ 	.byte	0x05
	.zero		1


	//   ....[26]....
        /*027c*/ 	.word	0x00000760
        /*0280*/ 	.word	0x000000ff
        /*0284*/ 	.word	0x00000068
        /*0288*/ 	.short	0x0100
        /*028a*/ 	.byte	0x05
	.zero		1


	//   ....[27]....
        /*028c*/ 	.word	0x00000770
        /*0290*/ 	.word	0x000000ff
        /*0294*/ 	.word	0x000001f0
        /*0298*/ 	.short	0x0100
        /*029a*/ 	.byte	0x05
	.zero		1


	//   ....[28]....
        /*029c*/ 	.word	0x00000780
        /*02a0*/ 	.word	0x000000ff
        /*02a4*/ 	.word	0x00000070
        /*02a8*/ 	.short	0x0100
        /*02aa*/ 	.byte	0x05
	.zero		1


	//   ....[29]....
        /*02ac*/ 	.word	0x00000790
        /*02b0*/ 	.word	0x000000ff
        /*02b4*/ 	.word	0x000001f8
        /*02b8*/ 	.short	0x0100
        /*02ba*/ 	.byte	0x05
	.zero		1


	//   ....[30]....
        /*02bc*/ 	.word	0x000007a0
        /*02c0*/ 	.word	0x000000ff
        /*02c4*/ 	.word	0x00000078
        /*02c8*/ 	.short	0x0100
        /*02ca*/ 	.byte	0x05
	.zero		1


	//   ....[31]....
        /*02cc*/ 	.word	0x000007b0
        /*02d0*/ 	.word	0x000000ff
        /*02d4*/ 	.word	0x00000200
        /*02d8*/ 	.short	0x0100
        /*02da*/ 	.byte	0x05
	.zero		1


	//   ....[32]....
        /*02dc*/ 	.word	0x000007c0
        /*02e0*/ 	.word	0x000000ff
        /*02e4*/ 	.word	0x00000080
        /*02e8*/ 	.short	0x0100
        /*02ea*/ 	.byte	0x05
	.zero		1


	//   ....[33]....
        /*02ec*/ 	.word	0x000007d0
        /*02f0*/ 	.word	0x000000ff
        /*02f4*/ 	.word	0x00000208
        /*02f8*/ 	.short	0x0100
        /*02fa*/ 	.byte	0x05
	.zero		1


	//   ....[34]....
        /*02fc*/ 	.word	0x000007e0
        /*0300*/ 	.word	0x000000ff
        /*0304*/ 	.word	0x00000088
        /*0308*/ 	.short	0x0100
        /*030a*/ 	.byte	0x05
	.zero		1


	//   ....[35]....
        /*030c*/ 	.word	0x000007f0
        /*0310*/ 	.word	0x000000ff
        /*0314*/ 	.word	0x00000210
        /*0318*/ 	.short	0x0100
        /*031a*/ 	.byte	0x05
	.zero		1


	//   ....[36]....
        /*031c*/ 	.word	0x00000800
        /*0320*/ 	.word	0x000000ff
        /*0324*/ 	.word	0x00000090
        /*0328*/ 	.short	0x0100
        /*032a*/ 	.byte	0x05
	.zero		1


	//   ....[37]....
        /*032c*/ 	.word	0x00000810
        /*0330*/ 	.word	0x000000ff
        /*0334*/ 	.word	0x00000218
        /*0338*/ 	.short	0x0100
        /*033a*/ 	.byte	0x05
	.zero		1


	//   ....[38]....
        /*033c*/ 	.word	0x00000820
        /*0340*/ 	.word	0x000000ff
        /*0344*/ 	.word	0x00000098
        /*0348*/ 	.short	0x0100
        /*034a*/ 	.byte	0x05
	.zero		1


	//   ....[39]....
        /*034c*/ 	.word	0x00000830
        /*0350*/ 	.word	0x000000ff
        /*0354*/ 	.word	0x00000220
        /*0358*/ 	.short	0x0100
        /*035a*/ 	.byte	0x05
	.zero		1


	//   ....[40]....
        /*035c*/ 	.word	0x00000840
        /*0360*/ 	.word	0x000000ff
        /*0364*/ 	.word	0x000000a0
        /*0368*/ 	.short	0x0100
        /*036a*/ 	.byte	0x05
	.zero		1


	//   ....[41]....
        /*036c*/ 	.word	0x00000850
        /*0370*/ 	.word	0x000000ff
        /*0374*/ 	.word	0x00000228
        /*0378*/ 	.short	0x0100
        /*037a*/ 	.byte	0x05
	.zero		1


	//   ....[42]....
        /*037c*/ 	.word	0x00000860
        /*0380*/ 	.word	0x000000ff
        /*0384*/ 	.word	0x000000a8
        /*0388*/ 	.short	0x0100
        /*038a*/ 	.byte	0x05
	.zero		1


	//   ....[43]....
        /*038c*/ 	.word	0x00000870
        /*0390*/ 	.word	0x000000ff
        /*0394*/ 	.word	0x00000230
        /*0398*/ 	.short	0x0100
        /*039a*/ 	.byte	0x05
	.zero		1


	//   ....[44]....
        /*039c*/ 	.word	0x00000880
        /*03a0*/ 	.word	0x000000ff
        /*03a4*/ 	.word	0x000000b0
        /*03a8*/ 	.short	0x0100
        /*03aa*/ 	.byte	0x05
	.zero		1


	//   ....[45]....
        /*03ac*/ 	.word	0x00000890
        /*03b0*/ 	.word	0x000000ff
        /*03b4*/ 	.word	0x00000238
        /*03b8*/ 	.short	0x0100
        /*03ba*/ 	.byte	0x05
	.zero		1


	//   ....[46]....
        /*03bc*/ 	.word	0x000008a0
        /*03c0*/ 	.word	0x000000ff
        /*03c4*/ 	.word	0x000000b8
        /*03c8*/ 	.short	0x0100
        /*03ca*/ 	.byte	0x05
	.zero		1


	//   ....[47]....
        /*03cc*/ 	.word	0x000008b0
        /*03d0*/ 	.word	0x000000ff
        /*03d4*/ 	.word	0x00000240
        /*03d8*/ 	.short	0x0100
        /*03da*/ 	.byte	0x05
	.zero		1


	//   ....[48]....
        /*03dc*/ 	.word	0x000008c0
        /*03e0*/ 	.word	0x000000ff
        /*03e4*/ 	.word	0x000000c0
        /*03e8*/ 	.short	0x0100
        /*03ea*/ 	.byte	0x05
	.zero		1


	//   ....[49]....
        /*03ec*/ 	.word	0x000008d0
        /*03f0*/ 	.word	0x000000ff
        /*03f4*/ 	.word	0x00000248
        /*03f8*/ 	.short	0x0100
        /*03fa*/ 	.byte	0x05
	.zero		1


	//   ....[50]....
        /*03fc*/ 	.word	0x000008e0
        /*0400*/ 	.word	0x000000ff
        /*0404*/ 	.word	0x000000c8
        /*0408*/ 	.short	0x0100
        /*040a*/ 	.byte	0x05
	.zero		1


	//   ....[51]....
        /*040c*/ 	.word	0x000008f0
        /*0410*/ 	.word	0x000000ff
        /*0414*/ 	.word	0x00000250
        /*0418*/ 	.short	0x0100
        /*041a*/ 	.byte	0x05
	.zero		1


	//   ....[52]....
        /*041c*/ 	.word	0x00000900
        /*0420*/ 	.word	0x000000ff
        /*0424*/ 	.word	0x000000d0
        /*0428*/ 	.short	0x0100
        /*042a*/ 	.byte	0x05
	.zero		1


	//   ....[53]....
        /*042c*/ 	.word	0x00000910
        /*0430*/ 	.word	0x000000ff
        /*0434*/ 	.word	0x00000258
        /*0438*/ 	.short	0x0100
        /*043a*/ 	.byte	0x05
	.zero		1


	//   ....[54]....
        /*043c*/ 	.word	0x00000920
        /*0440*/ 	.word	0x000000ff
        /*0444*/ 	.word	0x000000d8
        /*0448*/ 	.short	0x0100
        /*044a*/ 	.byte	0x05
	.zero		1


	//   ....[55]....
        /*044c*/ 	.word	0x00000930
        /*0450*/ 	.word	0x000000ff
        /*0454*/ 	.word	0x00000260
        /*0458*/ 	.short	0x0100
        /*045a*/ 	.byte	0x05
	.zero		1


	//   ....[56]....
        /*045c*/ 	.word	0x00000940
        /*0460*/ 	.word	0x000000ff
        /*0464*/ 	.word	0x000000e0
        /*0468*/ 	.short	0x0100
        /*046a*/ 	.byte	0x05
	.zero		1


	//   ....[57]....
        /*046c*/ 	.word	0x00000950
        /*0470*/ 	.word	0x000000ff
        /*0474*/ 	.word	0x00000268
        /*0478*/ 	.short	0x0100
        /*047a*/ 	.byte	0x05
	.zero		1


	//   ....[58]....
        /*047c*/ 	.word	0x00000960
        /*0480*/ 	.word	0x000000ff
        /*0484*/ 	.word	0x000000e8
        /*0488*/ 	.short	0x0100
        /*048a*/ 	.byte	0x05
	.zero		1


	//   ....[59]....
        /*048c*/ 	.word	0x00000970
        /*0490*/ 	.word	0x000000ff
        /*0494*/ 	.word	0x00000270
        /*0498*/ 	.short	0x0100
        /*049a*/ 	.byte	0x05
	.zero		1


	//   ....[60]....
        /*049c*/ 	.word	0x00000980
        /*04a0*/ 	.word	0x000000ff
        /*04a4*/ 	.word	0x000000f0
        /*04a8*/ 	.short	0x0100
        /*04aa*/ 	.byte	0x05
	.zero		1


	//   ....[61]....
        /*04ac*/ 	.word	0x00000990
        /*04b0*/ 	.word	0x000000ff
        /*04b4*/ 	.word	0x00000278
        /*04b8*/ 	.short	0x0100
        /*04ba*/ 	.byte	0x05
	.zero		1


	//   ....[62]....
        /*04bc*/ 	.word	0x000009a0
        /*04c0*/ 	.word	0x000000ff
        /*04c4*/ 	.word	0x000000f8
        /*04c8*/ 	.short	0x0100
        /*04ca*/ 	.byte	0x05
	.zero		1


	//   ....[63]....
        /*04cc*/ 	.word	0x000009b0
        /*04d0*/ 	.word	0x000000ff
        /*04d4*/ 	.word	0x00000280
        /*04d8*/ 	.short	0x0100
        /*04da*/ 	.byte	0x05
	.zero		1


	//   ....[64]....
        /*04dc*/ 	.word	0x000009c0
        /*04e0*/ 	.word	0x000000ff
        /*04e4*/ 	.word	0x00000100
        /*04e8*/ 	.short	0x0100
        /*04ea*/ 	.byte	0x05
	.zero		1


	//   ....[65]....
        /*04ec*/ 	.word	0x000009d0
        /*04f0*/ 	.word	0x000000ff
        /*04f4*/ 	.word	0x00000288
        /*04f8*/ 	.short	0x0100
        /*04fa*/ 	.byte	0x05
	.zero		1


	//   ....[66]....
        /*04fc*/ 	.word	0x000009e0
        /*0500*/ 	.word	0x000000ff
        /*0504*/ 	.word	0x00000108
        /*0508*/ 	.short	0x0100
        /*050a*/ 	.byte	0x05
	.zero		1


	//   ....[67]....
        /*050c*/ 	.word	0x000009f0
        /*0510*/ 	.word	0x000000ff
        /*0514*/ 	.word	0x00000290
        /*0518*/ 	.short	0x0100
        /*051a*/ 	.byte	0x05
	.zero		1


	//   ....[68]....
        /*051c*/ 	.word	0x00000a00
        /*0520*/ 	.word	0x000000ff
        /*0524*/ 	.word	0x00000110
        /*0528*/ 	.short	0x0100
        /*052a*/ 	.byte	0x05
	.zero		1


	//   ....[69]....
        /*052c*/ 	.word	0x00000a10
        /*0530*/ 	.word	0x000000ff
        /*0534*/ 	.word	0x00000298
        /*0538*/ 	.short	0x0100
        /*053a*/ 	.byte	0x05
	.zero		1


	//   ....[70]....
        /*053c*/ 	.word	0x00000a20
        /*0540*/ 	.word	0x000000ff
        /*0544*/ 	.word	0x00000118
        /*0548*/ 	.short	0x0100
        /*054a*/ 	.byte	0x05
	.zero		1


	//   ....[71]....
        /*054c*/ 	.word	0x00000a30
        /*0550*/ 	.word	0x000000ff
        /*0554*/ 	.word	0x000002a0
        /*0558*/ 	.short	0x0100
        /*055a*/ 	.byte	0x05
	.zero		1


	//   ....[72]....
        /*055c*/ 	.word	0x00000a40
        /*0560*/ 	.word	0x000000ff
        /*0564*/ 	.word	0x00000120
        /*0568*/ 	.short	0x0100
        /*056a*/ 	.byte	0x05
	.zero		1


	//   ....[73]....
        /*056c*/ 	.word	0x00000a50
        /*0570*/ 	.word	0x000000ff
        /*0574*/ 	.word	0x000002a8
        /*0578*/ 	.short	0x0100
        /*057a*/ 	.byte	0x05
	.zero		1


	//   ....[74]....
        /*057c*/ 	.word	0x00000a60
        /*0580*/ 	.word	0x000000ff
        /*0584*/ 	.word	0x00000128
        /*0588*/ 	.short	0x0100
        /*058a*/ 	.byte	0x05
	.zero		1


	//   ....[75]....
        /*058c*/ 	.word	0x00000a70
        /*0590*/ 	.word	0x000000ff
        /*0594*/ 	.word	0x000002b0
        /*0598*/ 	.short	0x0100
        /*059a*/ 	.byte	0x05
	.zero		1


	//   ....[76]....
        /*059c*/ 	.word	0x00000a80
        /*05a0*/ 	.word	0x000000ff
        /*05a4*/ 	.word	0x00000130
        /*05a8*/ 	.short	0x0100
        /*05aa*/ 	.byte	0x05
	.zero		1


	//   ....[77]....
        /*05ac*/ 	.word	0x00000a90
        /*05b0*/ 	.word	0x000000ff
        /*05b4*/ 	.word	0x000002b8
        /*05b8*/ 	.short	0x0100
        /*05ba*/ 	.byte	0x05
	.zero		1


	//   ....[78]....
        /*05bc*/ 	.word	0x00000aa0
        /*05c0*/ 	.word	0x000000ff
        /*05c4*/ 	.word	0x00000138
        /*05c8*/ 	.short	0x0100
        /*05ca*/ 	.byte	0x05
	.zero		1


	//   ....[79]....
        /*05cc*/ 	.word	0x00000ab0
        /*05d0*/ 	.word	0x000000ff
        /*05d4*/ 	.word	0x000002c0
        /*05d8*/ 	.short	0x0100
        /*05da*/ 	.byte	0x05
	.zero		1


	//   ....[80]....
        /*05dc*/ 	.word	0x00000ac0
        /*05e0*/ 	.word	0x000000ff
        /*05e4*/ 	.word	0x00000140
        /*05e8*/ 	.short	0x0100
        /*05ea*/ 	.byte	0x05
	.zero		1


	//   ....[81]....
        /*05ec*/ 	.word	0x00000ad0
        /*05f0*/ 	.word	0x000000ff
        /*05f4*/ 	.word	0x000002c8
        /*05f8*/ 	.short	0x0100
        /*05fa*/ 	.byte	0x05
	.zero		1


	//   ....[82]....
        /*05fc*/ 	.word	0x00000ae0
        /*0600*/ 	.word	0x000000ff
        /*0604*/ 	.word	0x00000148
        /*0608*/ 	.short	0x0100
        /*060a*/ 	.byte	0x05
	.zero		1


	//   ....[83]....
        /*060c*/ 	.word	0x00000af0
        /*0610*/ 	.word	0x000000ff
        /*0614*/ 	.word	0x000002d0
        /*0618*/ 	.short	0x0100
        /*061a*/ 	.byte	0x05
	.zero		1


	//   ....[84]....
        /*061c*/ 	.word	0x00000b00
        /*0620*/ 	.word	0x000000ff
        /*0624*/ 	.word	0x00000150
        /*0628*/ 	.short	0x0100
        /*062a*/ 	.byte	0x05
	.zero		1


	//   ....[85]....
        /*062c*/ 	.word	0x00000b10
        /*0630*/ 	.word	0x000000ff
        /*0634*/ 	.word	0x000002d8
        /*0638*/ 	.short	0x0100
        /*063a*/ 	.byte	0x05
	.zero		1


	//   ....[86]....
        /*063c*/ 	.word	0x00000b20
        /*0640*/ 	.word	0x000000ff
        /*0644*/ 	.word	0x00000158
        /*0648*/ 	.short	0x0100
        /*064a*/ 	.byte	0x05
	.zero		1


	//   ....[87]....
        /*064c*/ 	.word	0x00000b30
        /*0650*/ 	.word	0x000000ff
        /*0654*/ 	.word	0x000002e0
        /*0658*/ 	.short	0x0100
        /*065a*/ 	.byte	0x05
	.zero		1


	//   ....[88]....
        /*065c*/ 	.word	0x00000b40
        /*0660*/ 	.word	0x000000ff
        /*0664*/ 	.word	0x00000160
        /*0668*/ 	.short	0x0100
        /*066a*/ 	.byte	0x05
	.zero		1


	//   ....[89]....
        /*066c*/ 	.word	0x00000b50
        /*0670*/ 	.word	0x000000ff
        /*0674*/ 	.word	0x000002e8
        /*0678*/ 	.short	0x0100
        /*067a*/ 	.byte	0x05
	.zero		1


	//   ....[90]....
        /*067c*/ 	.word	0x00000b60
        /*0680*/ 	.word	0x000000ff
        /*0684*/ 	.word	0x00000168
        /*0688*/ 	.short	0x0100
        /*068a*/ 	.byte	0x05
	.zero		1


	//   ....[91]....
        /*068c*/ 	.word	0x00000b70
        /*0690*/ 	.word	0x000000ff
        /*0694*/ 	.word	0x000002f0
        /*0698*/ 	.short	0x0100
        /*069a*/ 	.byte	0x05
	.zero		1


	//   ....[92]....
        /*069c*/ 	.word	0x00000b80
        /*06a0*/ 	.word	0x000000ff
        /*06a4*/ 	.word	0x00000170
        /*06a8*/ 	.short	0x0100
        /*06aa*/ 	.byte	0x05
	.zero		1


	//   ....[93]....
        /*06ac*/ 	.word	0x00000b90
        /*06b0*/ 	.word	0x000000ff
        /*06b4*/ 	.word	0x000002f8
        /*06b8*/ 	.short	0x0100
        /*06ba*/ 	.byte	0x05
	.zero		1


	//   ....[94]....
        /*06bc*/ 	.word	0x00000ba0
        /*06c0*/ 	.word	0x000000ff
        /*06c4*/ 	.word	0x00000178
        /*06c8*/ 	.short	0x0100
        /*06ca*/ 	.byte	0x05
	.zero		1


	//   ....[95]....
        /*06cc*/ 	.word	0x00000bb0
        /*06d0*/ 	.word	0x000000ff
        /*06d4*/ 	.word	0x00000300
        /*06d8*/ 	.short	0x0100
        /*06da*/ 	.byte	0x05
	.zero		1


	//   ....[96]....
        /*06dc*/ 	.word	0x00000bc0
        /*06e0*/ 	.word	0x000000ff
        /*06e4*/ 	.word	0x00000180
        /*06e8*/ 	.short	0x0100
        /*06ea*/ 	.byte	0x05
	.zero		1


	//   ....[97]....
        /*06ec*/ 	.word	0x00000bd0
        /*06f0*/ 	.word	0x000000ff
        /*06f4*/ 	.word	0x00000308
        /*06f8*/ 	.short	0x0100
        /*06fa*/ 	.byte	0x05
	.zero		1


	//   ....[98]....
        /*06fc*/ 	.word	0x00000d10
        /*0700*/ 	.word	0x000000ff
        /*0704*/ 	.word	0x00000310
        /*0708*/ 	.short	0x0100
        /*070a*/ 	.byte	0x06
	.zero		1


	//   ....[99]....
        /*070c*/ 	.word	0x00000d20
        /*0710*/ 	.word	0x000000ff
        /*0714*/ 	.word	0x00000318
        /*0718*/ 	.short	0x0100
        /*071a*/ 	.byte	0x06
	.zero		1


	//   ....[100]....
        /*071c*/ 	.word	0x00000e10
        /*0720*/ 	.word	0x000000ff
        /*0724*/ 	.word	0x00000320
        /*0728*/ 	.short	0x0100
        /*072a*/ 	.byte	0x05
	.zero		1


	//   ....[101]....
        /*072c*/ 	.word	0x00000e20
        /*0730*/ 	.word	0x000000ff
        /*0734*/ 	.word	0x00000328
        /*0738*/ 	.short	0x0100
        /*073a*/ 	.byte	0x05
	.zero		1


	//   ....[102]....
        /*073c*/ 	.word	0x00000f60
        /*0740*/ 	.word	0x000000ff
        /*0744*/ 	.word	0x00000330
        /*0748*/ 	.short	0x0100
        /*074a*/ 	.byte	0x05
	.zero		1


	//   ....[103]....
        /*074c*/ 	.word	0x00000f70
        /*0750*/ 	.word	0x000000ff
        /*0754*/ 	.word	0x00000340
        /*0758*/ 	.short	0x0100
        /*075a*/ 	.byte	0x05
	.zero		1


	//   ....[104]....
        /*075c*/ 	.word	0x00000f80
        /*0760*/ 	.word	0x000000ff
        /*0764*/ 	.word	0x00000338
        /*0768*/ 	.short	0x0100
        /*076a*/ 	.byte	0x05
	.zero		1


	//   ....[105]....
        /*076c*/ 	.word	0x00000f90
        /*0770*/ 	.word	0x000000ff
        /*0774*/ 	.word	0x00000348
        /*0778*/ 	.short	0x0100
        /*077a*/ 	.byte	0x05
	.zero		1


	//   ....[106]....
        /*077c*/ 	.word	0x000010c0
        /*0780*/ 	.word	0x000000ff
        /*0784*/ 	.word	0x00000350
        /*0788*/ 	.short	0x0100
        /*078a*/ 	.byte	0x06
	.zero		1


	//   ....[107]....
        /*078c*/ 	.word	0x000010d0
        /*0790*/ 	.word	0x000000ff
        /*0794*/ 	.word	0x00000370
        /*0798*/ 	.short	0x0100
        /*079a*/ 	.byte	0x06
	.zero		1


	//   ....[108]....
        /*079c*/ 	.word	0x000010e0
        /*07a0*/ 	.word	0x000000ff
        /*07a4*/ 	.word	0x00000358
        /*07a8*/ 	.short	0x0100
        /*07aa*/ 	.byte	0x06
	.zero		1


	//   ....[109]....
        /*07ac*/ 	.word	0x000010f0
        /*07b0*/ 	.word	0x000000ff
        /*07b4*/ 	.word	0x00000378
        /*07b8*/ 	.short	0x0100
        /*07ba*/ 	.byte	0x06
	.zero		1


	//   ....[110]....
        /*07bc*/ 	.word	0x00001100
        /*07c0*/ 	.word	0x000000ff
        /*07c4*/ 	.word	0x00000360
        /*07c8*/ 	.short	0x0100
        /*07ca*/ 	.byte	0x06
	.zero		1


	//   ....[111]....
        /*07cc*/ 	.word	0x00001110
        /*07d0*/ 	.word	0x000000ff
        /*07d4*/ 	.word	0x00000380
        /*07d8*/ 	.short	0x0100
        /*07da*/ 	.byte	0x06
	.zero		1


	//   ....[112]....
        /*07dc*/ 	.word	0x00001120
        /*07e0*/ 	.word	0x000000ff
        /*07e4*/ 	.word	0x00000368
        /*07e8*/ 	.short	0x0100
        /*07ea*/ 	.byte	0x06
	.zero		1


	//   ....[113]....
        /*07ec*/ 	.word	0x00001130
        /*07f0*/ 	.word	0x000000ff
        /*07f4*/ 	.word	0x00000388
        /*07f8*/ 	.short	0x0100
        /*07fa*/ 	.byte	0x06
	.zero		1


	//   ....[114]....
        /*07fc*/ 	.word	0x00001220
        /*0800*/ 	.word	0x000000ff
        /*0804*/ 	.word	0x00000390
        /*0808*/ 	.short	0x0100
        /*080a*/ 	.byte	0x05
	.zero		1


	//   ....[115]....
        /*080c*/ 	.word	0x00001230
        /*0810*/ 	.word	0x000000ff
        /*0814*/ 	.word	0x000003a0
        /*0818*/ 	.short	0x0100
        /*081a*/ 	.byte	0x05
	.zero		1


	//   ....[116]....
        /*081c*/ 	.word	0x00001240
        /*0820*/ 	.word	0x000000ff
        /*0824*/ 	.word	0x00000398
        /*0828*/ 	.short	0x0100
        /*082a*/ 	.byte	0x05
	.zero		1


	//   ....[117]....
        /*082c*/ 	.word	0x00001250
        /*0830*/ 	.word	0x000000ff
        /*0834*/ 	.word	0x000003a8
        /*0838*/ 	.short	0x0100
        /*083a*/ 	.byte	0x05
	.zero		1


	//   ....[118]....
        /*083c*/ 	.word	0x00001b20
        /*0840*/ 	.word	0x00000002
        /*0844*/ 	.word	0x000003a0
        /*0848*/ 	.short	0x010a
        /*084a*/ 	.byte	0xff
	.zero		1


	//   ....[119]....
        /*084c*/ 	.word	0x00001b50
        /*0850*/ 	.word	0x00000002
        /*0854*/ 	.word	0x00000390
        /*0858*/ 	.short	0x0101
        /*085a*/ 	.byte	0xff
	.zero		1


	//   ....[120]....
        /*085c*/ 	.word	0x00001c20
        /*0860*/ 	.word	0x000000ff
        /*0864*/ 	.word	0x00000188
        /*0868*/ 	.short	0x010a
        /*086a*/ 	.byte	0x08
	.zero		1


	//   ....[121]....
        /*086c*/ 	.word	0x00001cc0
        /*0870*/ 	.word	0x000000ff
        /*0874*/ 	.word	0x00000188
        /*0878*/ 	.short	0x010a
        /*087a*/ 	.byte	0x21
	.zero		1


	//   ....[122]....
        /*087c*/ 	.word	0x00001e10
        /*0880*/ 	.word	0x000000ff
        /*0884*/ 	.word	0x00000188
        /*0888*/ 	.short	0x010a
        /*088a*/ 	.byte	0x08
	.zero		1


	//   ....[123]....
        /*088c*/ 	.word	0x00001f20
        /*0890*/ 	.word	0x000000ff
        /*0894*/ 	.word	0x00000328
        /*0898*/ 	.short	0x0101
        /*089a*/ 	.byte	0x04
	.zero		1


	//   ....[124]....
        /*089c*/ 	.word	0x00001f40
        /*08a0*/ 	.word	0x000000ff
        /*08a4*/ 	.word	0x00000188
        /*08a8*/ 	.short	0x010a
        /*08aa*/ 	.byte	0x08
	.zero		1


	//   ....[125]....
        /*08ac*/ 	.word	0x00001fc0
        /*08b0*/ 	.word	0x000000ff
        /*08b4*/ 	.word	0x00000188
        /*08b8*/ 	.short	0x010a
        /*08ba*/ 	.byte	0x11
	.zero		1


	//   ....[126]....
        /*08bc*/ 	.word	0x00002110
        /*08c0*/ 	.word	0x000000ff
        /*08c4*/ 	.word	0x00000188
        /*08c8*/ 	.short	0x010a
        /*08ca*/ 	.byte	0x08
	.zero		1


	//   ....[127]....
        /*08cc*/ 	.word	0x00002250
        /*08d0*/ 	.word	0x00000002
        /*08d4*/ 	.word	0x00000330
        /*08d8*/ 	.short	0x010a
        /*08da*/ 	.byte	0xff
	.zero		1


	//   ....[128]....
        /*08dc*/ 	.word	0x00002310
        /*08e0*/ 	.word	0x00000002
        /*08e4*/ 	.word	0x00000000
        /*08e8*/ 	.short	0x0101
        /*08ea*/ 	.byte	0xff
	.zero		1


	//   ....[129]....
        /*08ec*/ 	.word	0x00002870
        /*08f0*/ 	.word	0x000000ff
        /*08f4*/ 	.word	0x00000000
        /*08f8*/ 	.short	0x010a
        /*08fa*/ 	.byte	0x05
	.zero		1


	//   ....[130]....
        /*08fc*/ 	.word	0x00002900
        /*0900*/ 	.word	0x000000ff
        /*0904*/ 	.word	0x00000000
        /*0908*/ 	.short	0x010a
        /*090a*/ 	.byte	0x05
	.zero		1


	//   ....[131]....
        /*090c*/ 	.word	0x00002990
        /*0910*/ 	.word	0x000000ff
        /*0914*/ 	.word	0x00000000
        /*0918*/ 	.short	0x010a
        /*091a*/ 	.byte	0x05
	.zero		1


	//   ....[132]....
        /*091c*/ 	.word	0x00002a20
        /*0920*/ 	.word	0x000000ff
        /*0924*/ 	.word	0x00000000
        /*0928*/ 	.short	0x010a
        /*092a*/ 	.byte	0x05
	.zero		1


	//   ....[133]....
        /*092c*/ 	.word	0x00002ab0
        /*0930*/ 	.word	0x000000ff
        /*0934*/ 	.word	0x00000000
        /*0938*/ 	.short	0x010a
        /*093a*/ 	.byte	0x05
	.zero		1


	//   ....[134]....
        /*093c*/ 	.word	0x00002b40
        /*0940*/ 	.word	0x000000ff
        /*0944*/ 	.word	0x00000000
        /*0948*/ 	.short	0x010a
        /*094a*/ 	.byte	0x05
	.zero		1


	//   ....[135]....
        /*094c*/ 	.word	0x00002bd0
        /*0950*/ 	.word	0x000000ff
        /*0954*/ 	.word	0x00000000
        /*0958*/ 	.short	0x010a
        /*095a*/ 	.byte	0x05
	.zero		1


	//   ....[136]....
        /*095c*/ 	.word	0x00002c60
        /*0960*/ 	.word	0x000000ff
        /*0964*/ 	.word	0x00000000
        /*0968*/ 	.short	0x010a
        /*096a*/ 	.byte	0x05
	.zero		1


	//   ....[137]....
        /*096c*/ 	.word	0x00002cf0
        /*0970*/ 	.word	0x000000ff
        /*0974*/ 	.word	0x00000000
        /*0978*/ 	.short	0x010a
        /*097a*/ 	.byte	0x05
	.zero		1


	//   ....[138]....
        /*097c*/ 	.word	0x00002d80
        /*0980*/ 	.word	0x000000ff
        /*0984*/ 	.word	0x00000000
        /*0988*/ 	.short	0x010a
        /*098a*/ 	.byte	0x05
	.zero		1


	//   ....[139]....
        /*098c*/ 	.word	0x00002e10
        /*0990*/ 	.word	0x000000ff
        /*0994*/ 	.word	0x00000000
        /*0998*/ 	.short	0x010a
        /*099a*/ 	.byte	0x05
	.zero		1


	//   ....[140]....
        /*099c*/ 	.word	0x00002ea0
        /*09a0*/ 	.word	0x000000ff
        /*09a4*/ 	.word	0x00000000
        /*09a8*/ 	.short	0x010a
        /*09aa*/ 	.byte	0x05
	.zero		1


	//   ....[141]....
        /*09ac*/ 	.word	0x00002f30
        /*09b0*/ 	.word	0x000000ff
        /*09b4*/ 	.word	0x00000000
        /*09b8*/ 	.short	0x010a
        /*09ba*/ 	.byte	0x05
	.zero		1


	//   ....[142]....
        /*09bc*/ 	.word	0x00002fc0
        /*09c0*/ 	.word	0x000000ff
        /*09c4*/ 	.word	0x00000000
        /*09c8*/ 	.short	0x010a
        /*09ca*/ 	.byte	0x05
	.zero		1


	//   ....[143]....
        /*09cc*/ 	.word	0x00003050
        /*09d0*/ 	.word	0x000000ff
        /*09d4*/ 	.word	0x00000000
        /*09d8*/ 	.short	0x010a
        /*09da*/ 	.byte	0x05
	.zero		1


	//   ....[144]....
        /*09dc*/ 	.word	0x000030e0
        /*09e0*/ 	.word	0x000000ff
        /*09e4*/ 	.word	0x00000000
        /*09e8*/ 	.short	0x010a
        /*09ea*/ 	.byte	0x05
	.zero		1


	//   ....[145]....
        /*09ec*/ 	.word	0x00003170
        /*09f0*/ 	.word	0x000000ff
        /*09f4*/ 	.word	0x00000000
        /*09f8*/ 	.short	0x010a
        /*09fa*/ 	.byte	0x05
	.zero		1


	//   ....[146]....
        /*09fc*/ 	.word	0x00003200
        /*0a00*/ 	.word	0x000000ff
        /*0a04*/ 	.word	0x00000000
        /*0a08*/ 	.short	0x010a
        /*0a0a*/ 	.byte	0x05
	.zero		1


	//   ....[147]....
        /*0a0c*/ 	.word	0x00003290
        /*0a10*/ 	.word	0x000000ff
        /*0a14*/ 	.word	0x00000000
        /*0a18*/ 	.short	0x010a
        /*0a1a*/ 	.byte	0x05
	.zero		1


	//   ....[148]....
        /*0a1c*/ 	.word	0x00003320
        /*0a20*/ 	.word	0x000000ff
        /*0a24*/ 	.word	0x00000000
        /*0a28*/ 	.short	0x010a
        /*0a2a*/ 	.byte	0x05
	.zero		1


	//   ....[149]....
        /*0a2c*/ 	.word	0x000033b0
        /*0a30*/ 	.word	0x000000ff
        /*0a34*/ 	.word	0x00000000
        /*0a38*/ 	.short	0x010a
        /*0a3a*/ 	.byte	0x05
	.zero		1


	//   ....[150]....
        /*0a3c*/ 	.word	0x00003440
        /*0a40*/ 	.word	0x000000ff
        /*0a44*/ 	.word	0x00000000
        /*0a48*/ 	.short	0x010a
        /*0a4a*/ 	.byte	0x05
	.zero		1


	//   ....[151]....
        /*0a4c*/ 	.word	0x000034d0
        /*0a50*/ 	.word	0x000000ff
        /*0a54*/ 	.word	0x00000000
        /*0a58*/ 	.short	0x010a
        /*0a5a*/ 	.byte	0x05
	.zero		1


	//   ....[152]....
        /*0a5c*/ 	.word	0x00003560
        /*0a60*/ 	.word	0x000000ff
        /*0a64*/ 	.word	0x00000000
        /*0a68*/ 	.short	0x010a
        /*0a6a*/ 	.byte	0x05
	.zero		1


	//   ....[153]....
        /*0a6c*/ 	.word	0x000035f0
        /*0a70*/ 	.word	0x000000ff
        /*0a74*/ 	.word	0x00000000
        /*0a78*/ 	.short	0x010a
        /*0a7a*/ 	.byte	0x05
	.zero		1


	//   ....[154]....
        /*0a7c*/ 	.word	0x00003680
        /*0a80*/ 	.word	0x000000ff
        /*0a84*/ 	.word	0x00000000
        /*0a88*/ 	.short	0x010a
        /*0a8a*/ 	.byte	0x05
	.zero		1


	//   ....[155]....
        /*0a8c*/ 	.word	0x00003710
        /*0a90*/ 	.word	0x000000ff
        /*0a94*/ 	.word	0x00000000
        /*0a98*/ 	.short	0x010a
        /*0a9a*/ 	.byte	0x05
	.zero		1


	//   ....[156]....
        /*0a9c*/ 	.word	0x000037a0
        /*0aa0*/ 	.word	0x000000ff
        /*0aa4*/ 	.word	0x00000000
        /*0aa8*/ 	.short	0x010a
        /*0aaa*/ 	.byte	0x05
	.zero		1


	//   ....[157]....
        /*0aac*/ 	.word	0x00003830
        /*0ab0*/ 	.word	0x000000ff
        /*0ab4*/ 	.word	0x00000000
        /*0ab8*/ 	.short	0x010a
        /*0aba*/ 	.byte	0x05
	.zero		1


	//   ....[158]....
        /*0abc*/ 	.word	0x000038c0
        /*0ac0*/ 	.word	0x000000ff
        /*0ac4*/ 	.word	0x00000000
        /*0ac8*/ 	.short	0x010a
        /*0aca*/ 	.byte	0x05
	.zero		1


	//   ....[159]....
        /*0acc*/ 	.word	0x00003950
        /*0ad0*/ 	.word	0x000000ff
        /*0ad4*/ 	.word	0x00000000
        /*0ad8*/ 	.short	0x010a
        /*0ada*/ 	.byte	0x05
	.zero		1


	//   ....[160]....
        /*0adc*/ 	.word	0x000039e0
        /*0ae0*/ 	.word	0x000000ff
        /*0ae4*/ 	.word	0x00000000
        /*0ae8*/ 	.short	0x010a
        /*0aea*/ 	.byte	0x05
	.zero		1


	//   ....[161]....
        /*0aec*/ 	.word	0x00003a70
        /*0af0*/ 	.word	0x000000ff
        /*0af4*/ 	.word	0x00000000
        /*0af8*/ 	.short	0x010a
        /*0afa*/ 	.byte	0x05
	.zero		1


	//   ....[162]....
        /*0afc*/ 	.word	0x00003b00
        /*0b00*/ 	.word	0x000000ff
        /*0b04*/ 	.word	0x00000000
        /*0b08*/ 	.short	0x010a
        /*0b0a*/ 	.byte	0x05
	.zero		1


	//   ....[163]....
        /*0b0c*/ 	.word	0x00003b90
        /*0b10*/ 	.word	0x000000ff
        /*0b14*/ 	.word	0x00000000
        /*0b18*/ 	.short	0x010a
        /*0b1a*/ 	.byte	0x05
	.zero		1


	//   ....[164]....
        /*0b1c*/ 	.word	0x00003c20
        /*0b20*/ 	.word	0x000000ff
        /*0b24*/ 	.word	0x00000000
        /*0b28*/ 	.short	0x010a
        /*0b2a*/ 	.byte	0x05
	.zero		1


	//   ....[165]....
        /*0b2c*/ 	.word	0x00003cb0
        /*0b30*/ 	.word	0x000000ff
        /*0b34*/ 	.word	0x00000000
        /*0b38*/ 	.short	0x010a
        /*0b3a*/ 	.byte	0x05
	.zero		1


	//   ....[166]....
        /*0b3c*/ 	.word	0x00003d40
        /*0b40*/ 	.word	0x000000ff
        /*0b44*/ 	.word	0x00000000
        /*0b48*/ 	.short	0x010a
        /*0b4a*/ 	.byte	0x05
	.zero		1


	//   ....[167]....
        /*0b4c*/ 	.word	0x00003dd0
        /*0b50*/ 	.word	0x000000ff
        /*0b54*/ 	.word	0x00000000
        /*0b58*/ 	.short	0x010a
        /*0b5a*/ 	.byte	0x05
	.zero		1


	//   ....[168]....
        /*0b5c*/ 	.word	0x00003e60
        /*0b60*/ 	.word	0x000000ff
        /*0b64*/ 	.word	0x00000000
        /*0b68*/ 	.short	0x010a
        /*0b6a*/ 	.byte	0x05
	.zero		1


	//   ....[169]....
        /*0b6c*/ 	.word	0x00003ef0
        /*0b70*/ 	.word	0x000000ff
        /*0b74*/ 	.word	0x00000000
        /*0b78*/ 	.short	0x010a
        /*0b7a*/ 	.byte	0x05
	.zero		1


	//   ....[170]....
        /*0b7c*/ 	.word	0x00003f80
        /*0b80*/ 	.word	0x000000ff
        /*0b84*/ 	.word	0x00000000
        /*0b88*/ 	.short	0x010a
        /*0b8a*/ 	.byte	0x05
	.zero		1


	//   ....[171]....
        /*0b8c*/ 	.word	0x00004010
        /*0b90*/ 	.word	0x000000ff
        /*0b94*/ 	.word	0x00000000
        /*0b98*/ 	.short	0x010a
        /*0b9a*/ 	.byte	0x05
	.zero		1


	//   ....[172]....
        /*0b9c*/ 	.word	0x000040a0
        /*0ba0*/ 	.word	0x000000ff
        /*0ba4*/ 	.word	0x00000000
        /*0ba8*/ 	.short	0x010a
        /*0baa*/ 	.byte	0x05
	.zero		1


	//   ....[173]....
        /*0bac*/ 	.word	0x00004130
        /*0bb0*/ 	.word	0x000000ff
        /*0bb4*/ 	.word	0x00000000
        /*0bb8*/ 	.short	0x010a
        /*0bba*/ 	.byte	0x05
	.zero		1


	//   ....[174]....
        /*0bbc*/ 	.word	0x000041c0
        /*0bc0*/ 	.word	0x000000ff
        /*0bc4*/ 	.word	0x00000000
        /*0bc8*/ 	.short	0x010a
        /*0bca*/ 	.byte	0x05
	.zero		1


	//   ....[175]....
        /*0bcc*/ 	.word	0x00004250
        /*0bd0*/ 	.word	0x000000ff
        /*0bd4*/ 	.word	0x00000000
        /*0bd8*/ 	.short	0x010a
        /*0bda*/ 	.byte	0x05
	.zero		1


	//   ....[176]....
        /*0bdc*/ 	.word	0x000042e0
        /*0be0*/ 	.word	0x000000ff
        /*0be4*/ 	.word	0x00000000
        /*0be8*/ 	.short	0x010a
        /*0bea*/ 	.byte	0x05
	.zero		1


	//   ....[177]....
        /*0bec*/ 	.word	0x00004380
        /*0bf0*/ 	.word	0x00000000
        /*0bf4*/ 	.word	0x00000000
        /*0bf8*/ 	.short	0x010a
        /*0bfa*/ 	.byte	0xff
	.zero		1


	//   ....[178]....
        /*0bfc*/ 	.word	0x000044a0
        /*0c00*/ 	.word	0x00000000
        /*0c04*/ 	.word	0x00000390
        /*0c08*/ 	.short	0x010a
        /*0c0a*/ 	.byte	0xff
	.zero		1


	//   ....[179]....
        /*0c0c*/ 	.word	0x00004510
        /*0c10*/ 	.word	0x00000000
        /*0c14*/ 	.word	0x00000000
        /*0c18*/ 	.short	0x0101
        /*0c1a*/ 	.byte	0xff
	.zero		1


	//   ....[180]....
        /*0c1c*/ 	.word	0x00004530
        /*0c20*/ 	.word	0x000000ff
        /*0c24*/ 	.word	0x00000340
        /*0c28*/ 	.short	0x010a
        /*0c2a*/ 	.byte	0x05
	.zero		1


	//   ....[181]....
        /*0c2c*/ 	.word	0x00004650
        /*0c30*/ 	.word	0x00000000
        /*0c34*/ 	.word	0x00000330
        /*0c38*/ 	.short	0x010a
        /*0c3a*/ 	.byte	0xff
	.zero		1


	//   ....[182]....
        /*0c3c*/ 	.word	0x00004750
        /*0c40*/ 	.word	0x00000000
        /*0c44*/ 	.word	0x00000000
        /*0c48*/ 	.short	0x0101
        /*0c4a*/ 	.byte	0xff
	.zero		1


	//   ....[183]....
        /*0c4c*/ 	.word	0x000047e0
        /*0c50*/ 	.word	0x000000ff
        /*0c54*/ 	.word	0x00000340
        /*0c58*/ 	.short	0x0106
        /*0c5a*/ 	.byte	0x05
	.zero		1


	//   ....[184]....
        /*0c5c*/ 	.word	0x00004800
        /*0c60*/ 	.word	0x000000ff
        /*0c64*/ 	.word	0x00000340
        /*0c68*/ 	.short	0x010a
        /*0c6a*/ 	.byte	0x05
	.zero		1


	//   ....[185]....
        /*0c6c*/ 	.word	0x00004890
        /*0c70*/ 	.word	0x000000ff
        /*0c74*/ 	.word	0x00000340
        /*0c78*/ 	.short	0x0106
        /*0c7a*/ 	.byte	0x04
	.zero		1


	//   ....[186]....
        /*0c7c*/ 	.word	0x000048d0
        /*0c80*/ 	.word	0x00000000
        /*0c84*/ 	.word	0x00000340
        /*0c88*/ 	.short	0x010a
        /*0c8a*/ 	.byte	0xff
	.zero		1


	//   ....[187]....
        /*0c8c*/ 	.word	0x00004db0
        /*0c90*/ 	.word	0x00000000
        /*0c94*/ 	.word	0x00000330
        /*0c98*/ 	.short	0x010a
        /*0c9a*/ 	.byte	0xff
	.zero		1


	//   ....[188]....
        /*0c9c*/ 	.word	0x00004eb0
        /*0ca0*/ 	.word	0x00000003
        /*0ca4*/ 	.word	0x00000000
        /*0ca8*/ 	.short	0x0101
        /*0caa*/ 	.byte	0xff
	.zero		1


	//   ....[189]....
        /*0cac*/ 	.word	0x00004ec0
        /*0cb0*/ 	.word	0x000000ff
        /*0cb4*/ 	.word	0x00000000
        /*0cb8*/ 	.short	0x010a
        /*0cba*/ 	.byte	0x04
	.zero		1


	//   ....[190]....
        /*0cbc*/ 	.word	0x00004ee0
        /*0cc0*/ 	.word	0x000000ff
        /*0cc4*/ 	.word	0x00000370
        /*0cc8*/ 	.short	0x010a
        /*0cca*/ 	.byte	0x09
	.zero		1


	//   ....[191]....
        /*0ccc*/ 	.word	0x00004fc0
        /*0cd0*/ 	.word	0x000000ff
        /*0cd4*/ 	.word	0x00000000
        /*0cd8*/ 	.short	0x010a
        /*0cda*/ 	.byte	0x07
	.zero		1


	//   ....[192]....
        /*0cdc*/ 	.word	0x000050f0
        /*0ce0*/ 	.word	0x000000ff
        /*0ce4*/ 	.word	0x00000000
        /*0ce8*/ 	.short	0x010a
        /*0cea*/ 	.byte	0x04
	.zero		1


	//   ....[193]....
        /*0cec*/ 	.word	0x000052a0
        /*0cf0*/ 	.word	0x000000ff
        /*0cf4*/ 	.word	0x00000000
        /*0cf8*/ 	.short	0x010a
        /*0cfa*/ 	.byte	0x05
	.zero		1


	//   ....[194]....
        /*0cfc*/ 	.word	0x00005330
        /*0d00*/ 	.word	0x000000ff
        /*0d04*/ 	.word	0x00000000
        /*0d08*/ 	.short	0x010a
        /*0d0a*/ 	.byte	0x05
	.zero		1


	//   ....[195]....
        /*0d0c*/ 	.word	0x000053c0
        /*0d10*/ 	.word	0x000000ff
        /*0d14*/ 	.word	0x00000000
        /*0d18*/ 	.short	0x010a
        /*0d1a*/ 	.byte	0x05
	.zero		1


	//   ....[196]....
        /*0d1c*/ 	.word	0x00005450
        /*0d20*/ 	.word	0x000000ff
        /*0d24*/ 	.word	0x00000000
        /*0d28*/ 	.short	0x010a
        /*0d2a*/ 	.byte	0x07
	.zero		1


	//   ....[197]....
        /*0d2c*/ 	.word	0x000058a0
        /*0d30*/ 	.word	0x00000000
        /*0d34*/ 	.word	0x00000330
        /*0d38*/ 	.short	0x010a
        /*0d3a*/ 	.byte	0xff
	.zero		1


	//   ....[198]....
        /*0d3c*/ 	.word	0x00005990
        /*0d40*/ 	.word	0x00000000
        /*0d44*/ 	.word	0x00000000
        /*0d48*/ 	.short	0x0101
        /*0d4a*/ 	.byte	0xff
	.zero		1


	//   ....[199]....
        /*0d4c*/ 	.word	0x00005cb0
        /*0d50*/ 	.word	0x000000ff
        /*0d54*/ 	.word	0x00000328
        /*0d58*/ 	.short	0x010a
        /*0d5a*/ 	.byte	0x06
	.zero		1


	//   ....[200]....
        /*0d5c*/ 	.word	0x00005e30
        /*0d60*/ 	.word	0x000000ff
        /*0d64*/ 	.word	0x00000318
        /*0d68*/ 	.short	0x010a
        /*0d6a*/ 	.byte	0x06
	.zero		1


	//   ....[201]....
        /*0d6c*/ 	.word	0x00006160
        /*0d70*/ 	.word	0x000000ff
        /*0d74*/ 	.word	0x00000310
        /*0d78*/ 	.short	0x010b
        /*0d7a*/ 	.byte	0x06
	.zero		1


	//   ....[202]....
        /*0d7c*/ 	.word	0x00006180
        /*0d80*/ 	.word	0x000000ff
        /*0d84*/ 	.word	0x00000000
        /*0d88*/ 	.short	0x0101
        /*0d8a*/ 	.byte	0x27
	.zero		1


	//   ....[203]....
        /*0d8c*/ 	.word	0x000061c0
        /*0d90*/ 	.word	0x00000000
        /*0d94*/ 	.word	0x00000318
        /*0d98*/ 	.short	0x010a
        /*0d9a*/ 	.byte	0xff
	.zero		1


	//   ....[204]....
        /*0d9c*/ 	.word	0x00006420
        /*0da0*/ 	.word	0x00000000
        /*0da4*/ 	.word	0x00000330
        /*0da8*/ 	.short	0x010a
        /*0daa*/ 	.byte	0xff
	.zero		1


	//   ....[205]....
        /*0dac*/ 	.word	0x00006510
        /*0db0*/ 	.word	0x00000000
        /*0db4*/ 	.word	0x00000000
        /*0db8*/ 	.short	0x0101
        /*0dba*/ 	.byte	0xff
	.zero		1


	//   ....[206]....
        /*0dbc*/ 	.word	0x00006ba0
        /*0dc0*/ 	.word	0x000000ff
        /*0dc4*/ 	.word	0x00000310
        /*0dc8*/ 	.short	0x010a
        /*0dca*/ 	.byte	0x2e
	.zero		1


	//   ....[207]....
        /*0dcc*/ 	.word	0x00006bd0
        /*0dd0*/ 	.word	0x000000ff
        /*0dd4*/ 	.word	0x00000350
        /*0dd8*/ 	.short	0x010a
        /*0dda*/ 	.byte	0x32
	.zero		1


	//   ....[208]....
        /*0ddc*/ 	.word	0x00006d00
        /*0de0*/ 	.word	0x000000ff
        /*0de4*/ 	.word	0x00000310
        /*0de8*/ 	.short	0x010a
        /*0dea*/ 	.byte	0x2e
	.zero		1


	//   ....[209]....
        /*0dec*/ 	.word	0x00006e90
        /*0df0*/ 	.word	0x000000ff
        /*0df4*/ 	.word	0x00000000
        /*0df8*/ 	.short	0x0101
        /*0dfa*/ 	.byte	0x04
	.zero		1


	//   ....[210]....
        /*0dfc*/ 	.word	0x00006ee0
        /*0e00*/ 	.word	0x000000ff
        /*0e04*/ 	.word	0x00000350
        /*0e08*/ 	.short	0x010a
        /*0e0a*/ 	.byte	0x32
	.zero		1


	//   ....[211]....
        /*0e0c*/ 	.word	0x00007120
        /*0e10*/ 	.word	0x000000ff
        /*0e14*/ 	.word	0x00000000
        /*0e18*/ 	.short	0x0101
        /*0e1a*/ 	.byte	0x05
	.zero		1


	//   ....[212]....
        /*0e1c*/ 	.word	0x00007700
        /*0e20*/ 	.word	0x00000002
        /*0e24*/ 	.word	0x000003a0
        /*0e28*/ 	.short	0x010a
        /*0e2a*/ 	.byte	0xff
	.zero		1


	//   ....[213]....
        /*0e2c*/ 	.word	0x00007760
        /*0e30*/ 	.word	0x00000002
        /*0e34*/ 	.word	0x00000188
        /*0e38*/ 	.short	0x010a
        /*0e3a*/ 	.byte	0xff
	.zero		1


	//   ....[214]....
        /*0e3c*/ 	.word	0x000077c0
        /*0e40*/ 	.word	0x00000002
        /*0e44*/ 	.word	0x00000188
        /*0e48*/ 	.short	0x010a
        /*0e4a*/ 	.byte	0xff
	.zero		1


	//   ....[215]....
        /*0e4c*/ 	.word	0x00007810
        /*0e50*/ 	.word	0x00000002
        /*0e54*/ 	.word	0x00000330
        /*0e58*/ 	.short	0x010a
        /*0e5a*/ 	.byte	0xff
	.zero		1


	//   ....[216]....
        /*0e5c*/ 	.word	0x00007870
        /*0e60*/ 	.word	0x00000000
        /*0e64*/ 	.word	0x00000000
        /*0e68*/ 	.short	0x010a
        /*0e6a*/ 	.byte	0xff
	.zero		1


	//   ....[217]....
        /*0e6c*/ 	.word	0x000078d0
        /*0e70*/ 	.word	0x00000000
        /*0e74*/ 	.word	0x00000000
        /*0e78*/ 	.short	0x010a
        /*0e7a*/ 	.byte	0xff
	.zero		1


	//   ....[218]....
        /*0e7c*/ 	.word	0x00007930
        /*0e80*/ 	.word	0x00000000
        /*0e84*/ 	.word	0x00000000
        /*0e88*/ 	.short	0x010a
        /*0e8a*/ 	.byte	0xff
	.zero		1


	//   ....[219]....
        /*0e8c*/ 	.word	0x00007990
        /*0e90*/ 	.word	0x00000000
        /*0e94*/ 	.word	0x00000000
        /*0e98*/ 	.short	0x010a
        /*0e9a*/ 	.byte	0xff
	.zero		1


	//   ....[220]....
        /*0e9c*/ 	.word	0x000079f0
        /*0ea0*/ 	.word	0x00000000
        /*0ea4*/ 	.word	0x00000000
        /*0ea8*/ 	.short	0x010a
        /*0eaa*/ 	.byte	0xff
	.zero		1


	//   ....[221]....
        /*0eac*/ 	.word	0x00007a50
        /*0eb0*/ 	.word	0x00000000
        /*0eb4*/ 	.word	0x00000000
        /*0eb8*/ 	.short	0x010a
        /*0eba*/ 	.byte	0xff
	.zero		1


	//   ....[222]....
        /*0ebc*/ 	.word	0x00007ab0
        /*0ec0*/ 	.word	0x00000000
        /*0ec4*/ 	.word	0x00000000
        /*0ec8*/ 	.short	0x010a
        /*0eca*/ 	.byte	0xff
	.zero		1


	//   ....[223]....
        /*0ecc*/ 	.word	0x00007b10
        /*0ed0*/ 	.word	0x00000000
        /*0ed4*/ 	.word	0x00000000
        /*0ed8*/ 	.short	0x010a
        /*0eda*/ 	.byte	0xff
	.zero		1


	//   ....[224]....
        /*0edc*/ 	.word	0x00007b70
        /*0ee0*/ 	.word	0x00000000
        /*0ee4*/ 	.word	0x00000000
        /*0ee8*/ 	.short	0x010a
        /*0eea*/ 	.byte	0xff
	.zero		1


	//   ....[225]....
        /*0eec*/ 	.word	0x00007bd0
        /*0ef0*/ 	.word	0x00000000
        /*0ef4*/ 	.word	0x00000000
        /*0ef8*/ 	.short	0x010a
        /*0efa*/ 	.byte	0xff
	.zero		1


	//   ....[226]....
        /*0efc*/ 	.word	0x00007c30
        /*0f00*/ 	.word	0x00000000
        /*0f04*/ 	.word	0x00000000
        /*0f08*/ 	.short	0x010a
        /*0f0a*/ 	.byte	0xff
	.zero		1


	//   ....[227]....
        /*0f0c*/ 	.word	0x00007c90
        /*0f10*/ 	.word	0x00000000
        /*0f14*/ 	.word	0x00000000
        /*0f18*/ 	.short	0x010a
        /*0f1a*/ 	.byte	0xff
	.zero		1


	//   ....[228]....
        /*0f1c*/ 	.word	0x00007cf0
        /*0f20*/ 	.word	0x00000000
        /*0f24*/ 	.word	0x00000000
        /*0f28*/ 	.short	0x010a
        /*0f2a*/ 	.byte	0xff
	.zero		1


	//   ....[229]....
        /*0f2c*/ 	.word	0x00007d50
        /*0f30*/ 	.word	0x00000000
        /*0f34*/ 	.word	0x00000000
        /*0f38*/ 	.short	0x010a
        /*0f3a*/ 	.byte	0xff
	.zero		1


	//   ....[230]....
        /*0f3c*/ 	.word	0x00007db0
        /*0f40*/ 	.word	0x00000000
        /*0f44*/ 	.word	0x00000000
        /*0f48*/ 	.short	0x010a
        /*0f4a*/ 	.byte	0xff
	.zero		1


	//   ....[231]....
        /*0f4c*/ 	.word	0x00007e10
        /*0f50*/ 	.word	0x00000000
        /*0f54*/ 	.word	0x00000000
        /*0f58*/ 	.short	0x010a
        /*0f5a*/ 	.byte	0xff
	.zero		1


	//   ....[232]....
        /*0f5c*/ 	.word	0x00007e70
        /*0f60*/ 	.word	0x00000000
        /*0f64*/ 	.word	0x00000000
        /*0f68*/ 	.short	0x010a
        /*0f6a*/ 	.byte	0xff
	.zero		1


	//   ....[233]....
        /*0f6c*/ 	.word	0x00007ed0
        /*0f70*/ 	.word	0x00000000
        /*0f74*/ 	.word	0x00000000
        /*0f78*/ 	.short	0x010a
        /*0f7a*/ 	.byte	0xff
	.zero		1


	//   ....[234]....
        /*0f7c*/ 	.word	0x00007f30
        /*0f80*/ 	.word	0x00000000
        /*0f84*/ 	.word	0x00000000
        /*0f88*/ 	.short	0x010a
        /*0f8a*/ 	.byte	0xff
	.zero		1


	//   ....[235]....
        /*0f8c*/ 	.word	0x00007f90
        /*0f90*/ 	.word	0x00000000
        /*0f94*/ 	.word	0x00000000
        /*0f98*/ 	.short	0x010a
        /*0f9a*/ 	.byte	0xff
	.zero		1


	//   ....[236]....
        /*0f9c*/ 	.word	0x00007ff0
        /*0fa0*/ 	.word	0x00000000
        /*0fa4*/ 	.word	0x00000000
        /*0fa8*/ 	.short	0x010a
        /*0faa*/ 	.byte	0xff
	.zero		1


	//   ....[237]....
        /*0fac*/ 	.word	0x00008050
        /*0fb0*/ 	.word	0x00000000
        /*0fb4*/ 	.word	0x00000000
        /*0fb8*/ 	.short	0x010a
        /*0fba*/ 	.byte	0xff
	.zero		1


	//   ....[238]....
        /*0fbc*/ 	.word	0x000080b0
        /*0fc0*/ 	.word	0x00000000
        /*0fc4*/ 	.word	0x00000000
        /*0fc8*/ 	.short	0x010a
        /*0fca*/ 	.byte	0xff
	.zero		1


	//   ....[239]....
        /*0fcc*/ 	.word	0x00008110
        /*0fd0*/ 	.word	0x00000000
        /*0fd4*/ 	.word	0x00000000
        /*0fd8*/ 	.short	0x010a
        /*0fda*/ 	.byte	0xff
	.zero		1


	//   ....[240]....
        /*0fdc*/ 	.word	0x00008170
        /*0fe0*/ 	.word	0x00000000
        /*0fe4*/ 	.word	0x00000000
        /*0fe8*/ 	.short	0x010a
        /*0fea*/ 	.byte	0xff
	.zero		1


	//   ....[241]....
        /*0fec*/ 	.word	0x000081d0
        /*0ff0*/ 	.word	0x00000000
        /*0ff4*/ 	.word	0x00000000
        /*0ff8*/ 	.short	0x010a
        /*0ffa*/ 	.byte	0xff
	.zero		1


	//   ....[242]....
        /*0ffc*/ 	.word	0x00008230
        /*1000*/ 	.word	0x00000000
        /*1004*/ 	.word	0x00000000
        /*1008*/ 	.short	0x010a
        /*100a*/ 	.byte	0xff
	.zero		1


	//   ....[243]....
        /*100c*/ 	.word	0x00008290
        /*1010*/ 	.word	0x00000000
        /*1014*/ 	.word	0x00000000
        /*1018*/ 	.short	0x010a
        /*101a*/ 	.byte	0xff
	.zero		1


	//   ....[244]....
        /*101c*/ 	.word	0x000082f0
        /*1020*/ 	.word	0x00000000
        /*1024*/ 	.word	0x00000000
        /*1028*/ 	.short	0x010a
        /*102a*/ 	.byte	0xff
	.zero		1


	//   ....[245]....
        /*102c*/ 	.word	0x00008350
        /*1030*/ 	.word	0x00000000
        /*1034*/ 	.word	0x00000000
        /*1038*/ 	.short	0x010a
        /*103a*/ 	.byte	0xff
	.zero		1


	//   ....[246]....
        /*103c*/ 	.word	0x000083b0
        /*1040*/ 	.word	0x00000000
        /*1044*/ 	.word	0x00000000
        /*1048*/ 	.short	0x010a
        /*104a*/ 	.byte	0xff
	.zero		1


	//   ....[247]....
        /*104c*/ 	.word	0x00008410
        /*1050*/ 	.word	0x00000000
        /*1054*/ 	.word	0x00000000
        /*1058*/ 	.short	0x010a
        /*105a*/ 	.byte	0xff
	.zero		1


	//   ....[248]....
        /*105c*/ 	.word	0x00008470
        /*1060*/ 	.word	0x00000000
        /*1064*/ 	.word	0x00000000
        /*1068*/ 	.short	0x010a
        /*106a*/ 	.byte	0xff
	.zero		1


	//   ....[249]....
        /*106c*/ 	.word	0x000084d0
        /*1070*/ 	.word	0x00000000
        /*1074*/ 	.word	0x00000000
        /*1078*/ 	.short	0x010a
        /*107a*/ 	.byte	0xff
	.zero		1


	//   ....[250]....
        /*107c*/ 	.word	0x00008530
        /*1080*/ 	.word	0x00000000
        /*1084*/ 	.word	0x00000000
        /*1088*/ 	.short	0x010a
        /*108a*/ 	.byte	0xff
	.zero		1


	//   ....[251]....
        /*108c*/ 	.word	0x00008590
        /*1090*/ 	.word	0x00000000
        /*1094*/ 	.word	0x00000000
        /*1098*/ 	.short	0x010a
        /*109a*/ 	.byte	0xff
	.zero		1


	//   ....[252]....
        /*109c*/ 	.word	0x000085f0
        /*10a0*/ 	.word	0x00000000
        /*10a4*/ 	.word	0x00000000
        /*10a8*/ 	.short	0x010a
        /*10aa*/ 	.byte	0xff
	.zero		1


	//   ....[253]....
        /*10ac*/ 	.word	0x00008650
        /*10b0*/ 	.word	0x00000000
        /*10b4*/ 	.word	0x00000000
        /*10b8*/ 	.short	0x010a
        /*10ba*/ 	.byte	0xff
	.zero		1


	//   ....[254]....
        /*10bc*/ 	.word	0x000086b0
        /*10c0*/ 	.word	0x00000000
        /*10c4*/ 	.word	0x00000000
        /*10c8*/ 	.short	0x010a
        /*10ca*/ 	.byte	0xff
	.zero		1


	//   ....[255]....
        /*10cc*/ 	.word	0x00008710
        /*10d0*/ 	.word	0x00000000
        /*10d4*/ 	.word	0x00000000
        /*10d8*/ 	.short	0x010a
        /*10da*/ 	.byte	0xff
	.zero		1


	//   ....[0]....
        /*10dc*/ 	.word	0x00008770
        /*10e0*/ 	.word	0x00000000
        /*10e4*/ 	.word	0x00000000
        /*10e8*/ 	.short	0x010a
        /*10ea*/ 	.byte	0xff
	.zero		1


	//   ....[1]....
        /*10ec*/ 	.word	0x000087d0
        /*10f0*/ 	.word	0x00000000
        /*10f4*/ 	.word	0x00000000
        /*10f8*/ 	.short	0x010a
        /*10fa*/ 	.byte	0xff
	.zero		1


	//   ....[2]....
        /*10fc*/ 	.word	0x00008830
        /*1100*/ 	.word	0x00000000
        /*1104*/ 	.word	0x00000000
        /*1108*/ 	.short	0x010a
        /*110a*/ 	.byte	0xff
	.zero		1


	//   ....[3]....
        /*110c*/ 	.word	0x00008890
        /*1110*/ 	.word	0x00000000
        /*1114*/ 	.word	0x00000000
        /*1118*/ 	.short	0x010a
        /*111a*/ 	.byte	0xff
	.zero		1


	//   ....[4]....
        /*111c*/ 	.word	0x000088f0
        /*1120*/ 	.word	0x00000000
        /*1124*/ 	.word	0x00000000
        /*1128*/ 	.short	0x010a
        /*112a*/ 	.byte	0xff
	.zero		1


	//   ....[5]....
        /*112c*/ 	.word	0x00008950
        /*1130*/ 	.word	0x00000000
        /*1134*/ 	.word	0x00000000
        /*1138*/ 	.short	0x010a
        /*113a*/ 	.byte	0xff
	.zero		1


	//   ....[6]....
        /*113c*/ 	.word	0x000089b0
        /*1140*/ 	.word	0x00000000
        /*1144*/ 	.word	0x00000000
        /*1148*/ 	.short	0x010a
        /*114a*/ 	.byte	0xff
	.zero		1


	//   ....[7]....
        /*114c*/ 	.word	0x00008a10
        /*1150*/ 	.word	0x00000000
        /*1154*/ 	.word	0x00000000
        /*1158*/ 	.short	0x010a
        /*115a*/ 	.byte	0xff
	.zero		1


	//   ....[8]....
        /*115c*/ 	.word	0x00008a60
        /*1160*/ 	.word	0x00000000
        /*1164*/ 	.word	0x00000390
        /*1168*/ 	.short	0x010a
        /*116a*/ 	.byte	0xff
	.zero		1


	//   ....[9]....
        /*116c*/ 	.word	0x00008ac0
        /*1170*/ 	.word	0x00000000
        /*1174*/ 	.word	0x00000340
        /*1178*/ 	.short	0x010a
        /*117a*/ 	.byte	0xff
	.zero		1


	//   ....[10]....
        /*117c*/ 	.word	0x00008b10
        /*1180*/ 	.word	0x00000000
        /*1184*/ 	.word	0x00000330
        /*1188*/ 	.short	0x010a
        /*118a*/ 	.byte	0xff
	.zero		1


	//   ....[11]....
        /*118c*/ 	.word	0x00008b70
        /*1190*/ 	.word	0x00000000
        /*1194*/ 	.word	0x00000340
        /*1198*/ 	.short	0x010a
        /*119a*/ 	.byte	0xff
	.zero		1


	//   ....[12]....
        /*119c*/ 	.word	0x00008bc0
        /*11a0*/ 	.word	0x00000000
        /*11a4*/ 	.word	0x00000330
        /*11a8*/ 	.short	0x010a
        /*11aa*/ 	.byte	0xff
	.zero		1


	//   ....[13]....
        /*11ac*/ 	.word	0x00008c20
        /*11b0*/ 	.word	0x00000002
        /*11b4*/ 	.word	0x00000370
        /*11b8*/ 	.short	0x010a
        /*11ba*/ 	.byte	0xff
	.zero		1


	//   ....[14]....
        /*11bc*/ 	.word	0x00008c80
        /*11c0*/ 	.word	0x00000000
        /*11c4*/ 	.word	0x00000000
        /*11c8*/ 	.short	0x010a
        /*11ca*/ 	.byte	0xff
	.zero		1


	//   ....[15]....
        /*11cc*/ 	.word	0x00008ce0
        /*11d0*/ 	.word	0x00000000
        /*11d4*/ 	.word	0x00000000
        /*11d8*/ 	.short	0x010a
        /*11da*/ 	.byte	0xff
	.zero		1


	//   ....[16]....
        /*11dc*/ 	.word	0x00008d40
        /*11e0*/ 	.word	0x00000000
        /*11e4*/ 	.word	0x00000000
        /*11e8*/ 	.short	0x010a
        /*11ea*/ 	.byte	0xff
	.zero		1


	//   ....[17]....
        /*11ec*/ 	.word	0x00008da0
        /*11f0*/ 	.word	0x00000000
        /*11f4*/ 	.word	0x00000000
        /*11f8*/ 	.short	0x010a
        /*11fa*/ 	.byte	0xff
	.zero		1


	//   ....[18]....
        /*11fc*/ 	.word	0x00008e00
        /*1200*/ 	.word	0x00000000
        /*1204*/ 	.word	0x00000000
        /*1208*/ 	.short	0x010a
        /*120a*/ 	.byte	0xff
	.zero		1


	//   ....[19]....
        /*120c*/ 	.word	0x00008e50
        /*1210*/ 	.word	0x00000000
        /*1214*/ 	.word	0x00000330
        /*1218*/ 	.short	0x010a
        /*121a*/ 	.byte	0xff
	.zero		1


	//   ....[20]....
        /*121c*/ 	.word	0x00008eb0
        /*1220*/ 	.word	0x00000000
        /*1224*/ 	.word	0x00000328
        /*1228*/ 	.short	0x010a
        /*122a*/ 	.byte	0xff
	.zero		1


	//   ....[21]....
        /*122c*/ 	.word	0x00008f10
        /*1230*/ 	.word	0x00000000
        /*1234*/ 	.word	0x00000318
        /*1238*/ 	.short	0x010a
        /*123a*/ 	.byte	0xff
	.zero		1


	//   ....[22]....
        /*123c*/ 	.word	0x00008f60
        /*1240*/ 	.word	0x00000000
        /*1244*/ 	.word	0x00000330
        /*1248*/ 	.short	0x010a
        /*124a*/ 	.byte	0xff
	.zero		1


	//   ....[23]....
        /*124c*/ 	.word	0x00008fc0
        /*1250*/ 	.word	0x00000000
        /*1254*/ 	.word	0x00000310
        /*1258*/ 	.short	0x010a
        /*125a*/ 	.byte	0xff
	.zero		1


	//   ....[24]....
        /*125c*/ 	.word	0x00009020
        /*1260*/ 	.word	0x00000000
        /*1264*/ 	.word	0x00000350
        /*1268*/ 	.short	0x010a
        /*126a*/ 	.byte	0xff
	.zero		1


	//----- nvinfo : EIATTR_NUM_MBARRIERS
	.align		4
.L_44:
        /*126c*/ 	.byte	0x03, 0x38
        /*126e*/ 	.short	0x0076


	//----- nvinfo : EIATTR_EXIT_INSTR_OFFSETS
	.align		4
        /*1270*/ 	.byte	0x04, 0x1c
        /*1272*/ 	.short	(.L_46 - .L_45)


	//   ....[0]....
.L_45:
        /*1274*/ 	.word	0x000043b0


	//   ....[1]....
        /*1278*/ 	.word	0x000048a0


	//   ....[2]....
        /*127c*/ 	.word	0x00004900


	//   ....[3]....
        /*1280*/ 	.word	0x000056b0


	//   ....[4]....
        /*1284*/ 	.word	0x000061f0


	//   ....[5]....
        /*1288*/ 	.word	0x00006230


	//   ....[6]....
        /*128c*/ 	.word	0x000076f0


	//----- nvinfo : EIATTR_MAX_THREADS
	.align		4
.L_46:
        /*1290*/ 	.byte	0x04, 0x05
        /*1292*/ 	.short	(.L_48 - .L_47)
.L_47:
        /*1294*/ 	.word	0x00000100
        /*1298*/ 	.word	0x00000001
        /*129c*/ 	.word	0x00000001


	//----- nvinfo : EIATTR_CRS_STACK_SIZE
	.align		4
.L_48:
        /*12a0*/ 	.byte	0x04, 0x1e
        /*12a2*/ 	.short	(.L_50 - .L_49)
.L_49:
        /*12a4*/ 	.word	0x00000000


	//----- nvinfo : EIATTR_CBANK_PARAM_SIZE
	.align		4
.L_50:
        /*12a8*/ 	.byte	0x03, 0x19
        /*12aa*/ 	.short	0x0800


	//----- nvinfo : EIATTR_PARAM_CBANK
	.align		4
        /*12ac*/ 	.byte	0x04, 0x0a
        /*12ae*/ 	.short	(.L_52 - .L_51)
	.align		4
.L_51:
        /*12b0*/ 	.word	index@(.nv.constant0._ZN7cutlass13device_kernelINS_4gemm6kernel13GemmUniversalIN4cute5tupleIJiiiiEEENS1_10collective13CollectiveMmaINS1_35MainloopSm100TmaUmmaWarpSpecializedILi49ELi2ELi4ENS5_IJNS4_1CILi1EEESB_SB_EEEEENS5_IJNSA_ILi128EEENSA_ILi16EEENSA_ILi32EEEEEENS_12float_e4m3_tENS5_IJlSB_lEEESI_SJ_NS4_8TiledMMAINS4_8MMA_AtomIJNS4_10MMA_TraitsINS4_19SM100_MMA_F8F6F4_SSEJSI_SI_fSE_SF_NS4_17integral_constantINS4_4UMMA5MajorELSQ_0EEESR_NSO_INSP_7ScaleInELSS_0EEEST_EEEEEENS4_6LayoutISC_NS5_IJNSA_ILi0EEESX_SX_EEEEENS5_IJNS4_10UnderscoreES10_S10_EEEEENS4_13SM90_TMA_LOADENS4_14ComposedLayoutINS4_7SwizzleILi1ELi4ELi3EEENS4_18smem_ptr_flag_bitsILi8EEENSW_INS5_IJNSA_ILi8EEESG_EEENS5_IJSG_SB_EEEEEEEvNS4_8identityES13_S1D_vS1E_EENS_8epilogue10collective18CollectiveEpilogueINS1G_23Sm100TmaWarpSpecializedILi1ELi1ELi16ELb0ELb0EEEJSH_NS5_IJNSW_ISE_SB_EENSW_ISF_SB_EEEEESI_SJ_SI_SJ_NS1G_6fusion15FusionCallbacksIS1K_NS1O_17LinearCombinationISI_fSI_fLNS_15FloatRoundStyleE2EEESH_S1N_JEEENS4_5SM1004TMEM4LOAD26SM100_TMEM_LOAD_32dp32b16xES13_NS14_INS15_ILi0ELi4ELi3EEES18_NSW_INS5_IJS19_SF_EEENS5_IJSF_SB_EEEEEEENS4_39AutoVectorizingCopyWithAssumedAlignmentILi128EEENS4_14SM90_TMA_STOREES22_S24_S24_EEEvvEEEEvNT_6ParamsE)
        /*12b4*/ 	.short	0x0380
        /*12b6*/ 	.short	0x0800


	//----- nvinfo : EIATTR_SW_WAR
	.align		4
.L_52:
        /*12b8*/ 	.byte	0x04, 0x36
        /*12ba*/ 	.short	(.L_54 - .L_53)
.L_53:
        /*12bc*/ 	.word	0x00000008
.L_54:


//--------------------- .nv.callgraph             --------------------------
	.section	.nv.callgraph,"",@"SHT_CUDA_CALLGRAPH"
	.align	4
	.sectionentsize	8
	.align		4
        /*0000*/ 	.word	0x00000000
	.align		4
        /*0004*/ 	.word	0xffffffff
	.align		4
        /*0008*/ 	.word	index@(_ZN7cutlass13device_kernelINS_4gemm6kernel13GemmUniversalIN4cute5tupleIJiiiiEEENS1_10collective13CollectiveMmaINS1_35MainloopSm100TmaUmmaWarpSpecializedILi49ELi2ELi4ENS5_IJNS4_1CILi1EEESB_SB_EEEEENS5_IJNSA_ILi128EEENSA_ILi16EEENSA_ILi32EEEEEENS_12float_e4m3_tENS5_IJlSB_lEEESI_SJ_NS4_8TiledMMAINS4_8MMA_AtomIJNS4_10MMA_TraitsINS4_19SM100_MMA_F8F6F4_SSEJSI_SI_fSE_SF_NS4_17integral_constantINS4_4UMMA5MajorELSQ_0EEESR_NSO_INSP_7ScaleInELSS_0EEEST_EEEEEENS4_6LayoutISC_NS5_IJNSA_ILi0EEESX_SX_EEEEENS5_IJNS4_10UnderscoreES10_S10_EEEEENS4_13SM90_TMA_LOADENS4_14ComposedLayoutINS4_7SwizzleILi1ELi4ELi3EEENS4_18smem_ptr_flag_bitsILi8EEENSW_INS5_IJNSA_ILi8EEESG_EEENS5_IJSG_SB_EEEEEEEvNS4_8identityES13_S1D_vS1E_EENS_8epilogue10collective18CollectiveEpilogueINS1G_23Sm100TmaWarpSpecializedILi1ELi1ELi16ELb0ELb0EEEJSH_NS5_IJNSW_ISE_SB_EENSW_ISF_SB_EEEEESI_SJ_SI_SJ_NS1G_6fusion15FusionCallbacksIS1K_NS1O_17LinearCombinationISI_fSI_fLNS_15FloatRoundStyleE2EEESH_S1N_JEEENS4_5SM1004TMEM4LOAD26SM100_TMEM_LOAD_32dp32b16xES13_NS14_INS15_ILi0ELi4ELi3EEES18_NSW_INS5_IJS19_SF_EEENS5_IJSF_SB_EEEEEEENS4_39AutoVectorizingCopyWithAssumedAlignmentILi128EEENS4_14SM90_TMA_STOREES22_S24_S24_EEEvvEEEEvNT_6ParamsE)
	.align		4
        /*000c*/ 	.word	index@(__assertfail)
	.align		4
        /*0010*/ 	.word	0x00000000
	.align		4
        /*0014*/ 	.word	0xfffffffe
	.align		4
        /*0018*/ 	.word	0x00000000
	.align		4
        /*001c*/ 	.word	0xfffffffd
	.align		4
        /*0020*/ 	.word	0x00000000
	.align		4
        /*0024*/ 	.word	0xfffffffc


//--------------------- .nv.constant4             --------------------------
	.section	.nv.constant4,"a",@progbits
	.align	8
	.align		8
.nv.constant4:
        /*0000*/ 	.dword	__assertfail
	.align		8
        /*0008*/ 	.dword	__unnamed_1
	.align		8
        /*0010*/ 	.dword	_ZN40_INTERNAL_e81315bd_4_k_cu_bc237c44_252554cuda3std3__45__cpo5beginE
	.align		8
        /*0018*/ 	.dword	_ZN40_INTERNAL_e81315bd_4_k_cu_bc237c44_252554cuda3std3__45__cpo3endE
	.align		8
        /*0020*/ 	.dword	_ZN40_INTERNAL_e81315bd_4_k_cu_bc237c44_252554cuda3std3__45__cpo6cbeginE
	.align		8
        /*0028*/ 	.dword	_ZN40_INTERNAL_e81315bd_4_k_cu_bc237c44_252554cuda3std3__45__cpo4cendE
	.align		8
        /*0030*/ 	.dword	_ZN40_INTERNAL_e81315bd_4_k_cu_bc237c44_252554cuda3std3__442_GLOBAL__N__e81315bd_4_k_cu_bc237c44_252556ignoreE
	.align		8
        /*0038*/ 	.dword	_ZN40_INTERNAL_e81315bd_4_k_cu_bc237c44_252554cuda3std3__419piecewise_constructE
	.align		8
        /*0040*/ 	.dword	_ZN40_INTERNAL_e81315bd_4_k_cu_bc237c44_252554cuda3std3__48in_placeE
	.align		8
        /*0048*/ 	.dword	_ZN40_INTERNAL_e81315bd_4_k_cu_bc237c44_252554cuda3std6ranges3__45__cpo4swapE
	.align		8
        /*0050*/ 	.dword	_ZN40_INTERNAL_e81315bd_4_k_cu_bc237c44_252554cuda3std6ranges3__45__cpo9iter_moveE
	.align		8
        /*0058*/ 	.dword	_ZN40_INTERNAL_e81315bd_4_k_cu_bc237c44_252554cute7productE
	.align		8
        /*0060*/ 	.dword	_ZN40_INTERNAL_e81315bd_4_k_cu_bc237c44_252554cute1_E
	.align		8
        /*0068*/ 	.dword	$str$25
	.align		8
        /*0070*/ 	.dword	$str$26


//--------------------- .text._ZN7cutlass13device_kernelINS_4gemm6kernel13GemmUniversalIN4cute5tupleIJiiiiEEENS1_10collective13CollectiveMmaINS1_35MainloopSm100TmaUmmaWarpSpecializedILi49ELi2ELi4ENS5_IJNS4_1CILi1EEESB_SB_EEEEENS5_IJNSA_ILi128EEENSA_ILi16EEENSA_ILi32EEEEEENS_12float_e4m3_tENS5_IJlSB_lEEESI_SJ_NS4_8TiledMMAINS4_8MMA_AtomIJNS4_10MMA_TraitsINS4_19SM100_MMA_F8F6F4_SSEJSI_SI_fSE_SF_NS4_17integral_constantINS4_4UMMA5MajorELSQ_0EEESR_NSO_INSP_7ScaleInELSS_0EEEST_EEEEEENS4_6LayoutISC_NS5_IJNSA_ILi0EEESX_SX_EEEEENS5_IJNS4_10UnderscoreES10_S10_EEEEENS4_13SM90_TMA_LOADENS4_14ComposedLayoutINS4_7SwizzleILi1ELi4ELi3EEENS4_18smem_ptr_flag_bitsILi8EEENSW_INS5_IJNSA_ILi8EEESG_EEENS5_IJSG_SB_EEEEEEEvNS4_8identityES13_S1D_vS1E_EENS_8epilogue10collective18CollectiveEpilogueINS1G_23Sm100TmaWarpSpecializedILi1ELi1ELi16ELb0ELb0EEEJSH_NS5_IJNSW_ISE_SB_EENSW_ISF_SB_EEEEESI_SJ_SI_SJ_NS1G_6fusion15FusionCallbacksIS1K_NS1O_17LinearCombinationISI_fSI_fLNS_15FloatRoundStyleE2EEESH_S1N_JEEENS4_5SM1004TMEM4LOAD26SM100_TMEM_LOAD_32dp32b16xES13_NS14_INS15_ILi0ELi4ELi3EEES18_NSW_INS5_IJS19_SF_EEENS5_IJSF_SB_EEEEEEENS4_39AutoVectorizingCopyWithAssumedAlignmentILi128EEENS4_14SM90_TMA_STOREES22_S24_S24_EEEvvEEEEvNT_6ParamsE --------------------------
	.section	.text._ZN7cutlass13device_kernelINS_4gemm6kernel13GemmUniversalIN4cute5tupleIJiiiiEEENS1_10collective13CollectiveMmaINS1_35MainloopSm100TmaUmmaWarpSpecializedILi49ELi2ELi4ENS5_IJNS4_1CILi1EEESB_SB_EEEEENS5_IJNSA_ILi128EEENSA_ILi16EEENSA_ILi32EEEEEENS_12float_e4m3_tENS5_IJlSB_lEEESI_SJ_NS4_8TiledMMAINS4_8MMA_AtomIJNS4_10MMA_TraitsINS4_19SM100_MMA_F8F6F4_SSEJSI_SI_fSE_SF_NS4_17integral_constantINS4_4UMMA5MajorELSQ_0EEESR_NSO_INSP_7ScaleInELSS_0EEEST_EEEEEENS4_6LayoutISC_NS5_IJNSA_ILi0EEESX_SX_EEEEENS5_IJNS4_10UnderscoreES10_S10_EEEEENS4_13SM90_TMA_LOADENS4_14ComposedLayoutINS4_7SwizzleILi1ELi4ELi3EEENS4_18smem_ptr_flag_bitsILi8EEENSW_INS5_IJNSA_ILi8EEESG_EEENS5_IJSG_SB_EEEEEEEvNS4_8identityES13_S1D_vS1E_EENS_8epilogue10collective18CollectiveEpilogueINS1G_23Sm100TmaWarpSpecializedILi1ELi1ELi16ELb0ELb0EEEJSH_NS5_IJNSW_ISE_SB_EENSW_ISF_SB_EEEEESI_SJ_SI_SJ_NS1G_6fusion15FusionCallbacksIS1K_NS1O_17LinearCombinationISI_fSI_fLNS_15FloatRoundStyleE2EEESH_S1N_JEEENS4_5SM1004TMEM4LOAD26SM100_TMEM_LOAD_32dp32b16xES13_NS14_INS15_ILi0ELi4ELi3EEES18_NSW_INS5_IJS19_SF_EEENS5_IJSF_SB_EEEEEEENS4_39AutoVectorizingCopyWithAssumedAlignmentILi128EEENS4_14SM90_TMA_STOREES22_S24_S24_EEEvvEEEEvNT_6ParamsE,"ax",@progbits
	.align	128
.text._ZN7cutlass13device_kernelINS_4gemm6kernel13GemmUniversalIN4cute5tupleIJiiiiEEENS1_10collective13CollectiveMmaINS1_35MainloopSm100TmaUmmaWarpSpecializedILi49ELi2ELi4ENS5_IJNS4_1CILi1EEESB_SB_EEEEENS5_IJNSA_ILi128EEENSA_ILi16EEENSA_ILi32EEEEEENS_12float_e4m3_tENS5_IJlSB_lEEESI_SJ_NS4_8TiledMMAINS4_8MMA_AtomIJNS4_10MMA_TraitsINS4_19SM100_MMA_F8F6F4_SSEJSI_SI_fSE_SF_NS4_17integral_constantINS4_4UMMA5MajorELSQ_0EEESR_NSO_INSP_7ScaleInELSS_0EEEST_EEEEEENS4_6LayoutISC_NS5_IJNSA_ILi0EEESX_SX_EEEEENS5_IJNS4_10UnderscoreES10_S10_EEEEENS4_13SM90_TMA_LOADENS4_14ComposedLayoutINS4_7SwizzleILi1ELi4ELi3EEENS4_18smem_ptr_flag_bitsILi8EEENSW_INS5_IJNSA_ILi8EEESG_EEENS5_IJSG_SB_EEEEEEEvNS4_8identityES13_S1D_vS1E_EENS_8epilogue10collective18CollectiveEpilogueINS1G_23Sm100TmaWarpSpecializedILi1ELi1ELi16ELb0ELb0EEEJSH_NS5_IJNSW_ISE_SB_EENSW_ISF_SB_EEEEESI_SJ_SI_SJ_NS1G_6fusion15FusionCallbacksIS1K_NS1O_17LinearCombinationISI_fSI_fLNS_15FloatRoundStyleE2EEESH_S1N_JEEENS4_5SM1004TMEM4LOAD26SM100_TMEM_LOAD_32dp32b16xES13_NS14_INS15_ILi0ELi4ELi3EEES18_NSW_INS5_IJS19_SF_EEENS5_IJSF_SB_EEEEEEENS4_39AutoVectorizingCopyWithAssumedAlignmentILi128EEENS4_14SM90_TMA_STOREES22_S24_S24_EEEvvEEEEvNT_6ParamsE:
        .type           _ZN7cutlass13device_kernelINS_4gemm6kernel13GemmUniversalIN4cute5tupleIJiiiiEEENS1_10collective13CollectiveMmaINS1_35MainloopSm100TmaUmmaWarpSpecializedILi49ELi2ELi4ENS5_IJNS4_1CILi1EEESB_SB_EEEEENS5_IJNSA_ILi128EEENSA_ILi16EEENSA_ILi32EEEEEENS_12float_e4m3_tENS5_IJlSB_lEEESI_SJ_NS4_8TiledMMAINS4_8MMA_AtomIJNS4_10MMA_TraitsINS4_19SM100_MMA_F8F6F4_SSEJSI_SI_fSE_SF_NS4_17integral_constantINS4_4UMMA5MajorELSQ_0EEESR_NSO_INSP_7ScaleInELSS_0EEEST_EEEEEENS4_6LayoutISC_NS5_IJNSA_ILi0EEESX_SX_EEEEENS5_IJNS4_10UnderscoreES10_S10_EEEEENS4_13SM90_TMA_LOADENS4_14ComposedLayoutINS4_7SwizzleILi1ELi4ELi3EEENS4_18smem_ptr_flag_bitsILi8EEENSW_INS5_IJNSA_ILi8EEESG_EEENS5_IJSG_SB_EEEEEEEvNS4_8identityES13_S1D_vS1E_EENS_8epilogue10collective18CollectiveEpilogueINS1G_23Sm100TmaWarpSpecializedILi1ELi1ELi16ELb0ELb0EEEJSH_NS5_IJNSW_ISE_SB_EENSW_ISF_SB_EEEEESI_SJ_SI_SJ_NS1G_6fusion15FusionCallbacksIS1K_NS1O_17LinearCombinationISI_fSI_fLNS_15FloatRoundStyleE2EEESH_S1N_JEEENS4_5SM1004TMEM4LOAD26SM100_TMEM_LOAD_32dp32b16xES13_NS14_INS15_ILi0ELi4ELi3EEES18_NSW_INS5_IJS19_SF_EEENS5_IJSF_SB_EEEEEEENS4_39AutoVectorizingCopyWithAssumedAlignmentILi128EEENS4_14SM90_TMA_STOREES22_S24_S24_EEEvvEEEEvNT_6ParamsE,@function
        .size           _ZN7cutlass13device_kernelINS_4gemm6kernel13GemmUniversalIN4cute5tupleIJiiiiEEENS1_10collective13CollectiveMmaINS1_35MainloopSm100TmaUmmaWarpSpecializedILi49ELi2ELi4ENS5_IJNS4_1CILi1EEESB_SB_EEEEENS5_IJNSA_ILi128EEENSA_ILi16EEENSA_ILi32EEEEEENS_12float_e4m3_tENS5_IJlSB_lEEESI_SJ_NS4_8TiledMMAINS4_8MMA_AtomIJNS4_10MMA_TraitsINS4_19SM100_MMA_F8F6F4_SSEJSI_SI_fSE_SF_NS4_17integral_constantINS4_4UMMA5MajorELSQ_0EEESR_NSO_INSP_7ScaleInELSS_0EEEST_EEEEEENS4_6LayoutISC_NS5_IJNSA_ILi0EEESX_SX_EEEEENS5_IJNS4_10UnderscoreES10_S10_EEEEENS4_13SM90_TMA_LOADENS4_14ComposedLayoutINS4_7SwizzleILi1ELi4ELi3EEENS4_18smem_ptr_flag_bitsILi8EEENSW_INS5_IJNSA_ILi8EEESG_EEENS5_IJSG_SB_EEEEEEEvNS4_8identityES13_S1D_vS1E_EENS_8epilogue10collective18CollectiveEpilogueINS1G_23Sm100TmaWarpSpecializedILi1ELi1ELi16ELb0ELb0EEEJSH_NS5_IJNSW_ISE_SB_EENSW_ISF_SB_EEEEESI_SJ_SI_SJ_NS1G_6fusion15FusionCallbacksIS1K_NS1O_17LinearCombinationISI_fSI_fLNS_15FloatRoundStyleE2EEESH_S1N_JEEENS4_5SM1004TMEM4LOAD26SM100_TMEM_LOAD_32dp32b16xES13_NS14_INS15_ILi0ELi4ELi3EEES18_NSW_INS5_IJS19_SF_EEENS5_IJSF_SB_EEEEEEENS4_39AutoVectorizingCopyWithAssumedAlignmentILi128EEENS4_14SM90_TMA_STOREES22_S24_S24_EEEvvEEEEvNT_6ParamsE,(.L_x_261 - _ZN7cutlass13device_kernelINS_4gemm6kernel13GemmUniversalIN4cute5tupleIJiiiiEEENS1_10collective13CollectiveMmaINS1_35MainloopSm100TmaUmmaWarpSpecializedILi49ELi2ELi4ENS5_IJNS4_1CILi1EEESB_SB_EEEEENS5_IJNSA_ILi128EEENSA_ILi16EEENSA_ILi32EEEEEENS_12float_e4m3_tENS5_IJlSB_lEEESI_SJ_NS4_8TiledMMAINS4_8MMA_AtomIJNS4_10MMA_TraitsINS4_19SM100_MMA_F8F6F4_SSEJSI_SI_fSE_SF_NS4_17integral_constantINS4_4UMMA5MajorELSQ_0EEESR_NSO_INSP_7ScaleInELSS_0EEEST_EEEEEENS4_6LayoutISC_NS5_IJNSA_ILi0EEESX_SX_EEEEENS5_IJNS4_10UnderscoreES10_S10_EEEEENS4_13SM90_TMA_LOADENS4_14ComposedLayoutINS4_7SwizzleILi1ELi4ELi3EEENS4_18smem_ptr_flag_bitsILi8EEENSW_INS5_IJNSA_ILi8EEESG_EEENS5_IJSG_SB_EEEEEEEvNS4_8identityES13_S1D_vS1E_EENS_8epilogue10collective18CollectiveEpilogueINS1G_23Sm100TmaWarpSpecializedILi1ELi1ELi16ELb0ELb0EEEJSH_NS5_IJNSW_ISE_SB_EENSW_ISF_SB_EEEEESI_SJ_SI_SJ_NS1G_6fusion15FusionCallbacksIS1K_NS1O_17LinearCombinationISI_fSI_fLNS_15FloatRoundStyleE2EEESH_S1N_JEEENS4_5SM1004TMEM4LOAD26SM100_TMEM_LOAD_32dp32b16xES13_NS14_INS15_ILi0ELi4ELi3EEES18_NSW_INS5_IJS19_SF_EEENS5_IJSF_SB_EEEEEEENS4_39AutoVectorizingCopyWithAssumedAlignmentILi128EEENS4_14SM90_TMA_STOREES22_S24_S24_EEEvvEEEEvNT_6ParamsE)
        .other          _ZN7cutlass13device_kernelINS_4gemm6kernel13GemmUniversalIN4cute5tupleIJiiiiEEENS1_10collective13CollectiveMmaINS1_35MainloopSm100TmaUmmaWarpSpecializedILi49ELi2ELi4ENS5_IJNS4_1CILi1EEESB_SB_EEEEENS5_IJNSA_ILi128EEENSA_ILi16EEENSA_ILi32EEEEEENS_12float_e4m3_tENS5_IJlSB_lEEESI_SJ_NS4_8TiledMMAINS4_8MMA_AtomIJNS4_10MMA_TraitsINS4_19SM100_MMA_F8F6F4_SSEJSI_SI_fSE_SF_NS4_17integral_constantINS4_4UMMA5MajorELSQ_0EEESR_NSO_INSP_7ScaleInELSS_0EEEST_EEEEEENS4_6LayoutISC_NS5_IJNSA_ILi0EEESX_SX_EEEEENS5_IJNS4_10UnderscoreES10_S10_EEEEENS4_13SM90_TMA_LOADENS4_14ComposedLayoutINS4_7SwizzleILi1ELi4ELi3EEENS4_18smem_ptr_flag_bitsILi8EEENSW_INS5_IJNSA_ILi8EEESG_EEENS5_IJSG_SB_EEEEEEEvNS4_8identityES13_S1D_vS1E_EENS_8epilogue10collective18CollectiveEpilogueINS1G_23Sm100TmaWarpSpecializedILi1ELi1ELi16ELb0ELb0EEEJSH_NS5_IJNSW_ISE_SB_EENSW_ISF_SB_EEEEESI_SJ_SI_SJ_NS1G_6fusion15FusionCallbacksIS1K_NS1O_17LinearCombinationISI_fSI_fLNS_15FloatRoundStyleE2EEESH_S1N_JEEENS4_5SM1004TMEM4LOAD26SM100_TMEM_LOAD_32dp32b16xES13_NS14_INS15_ILi0ELi4ELi3EEES18_NSW_INS5_IJS19_SF_EEENS5_IJSF_SB_EEEEEEENS4_39AutoVectorizingCopyWithAssumedAlignmentILi128EEENS4_14SM90_TMA_STOREES22_S24_S24_EEEvvEEEEvNT_6ParamsE,@"STO_CUDA_ENTRY STV_DEFAULT"
_ZN7cutlass13device_kernelINS_4gemm6kernel13GemmUniversalIN4cute5tupleIJiiiiEEENS1_10collective13CollectiveMmaINS1_35MainloopSm100TmaUmmaWarpSpecializedILi49ELi2ELi4ENS5_IJNS4_1CILi1EEESB_SB_EEEEENS5_IJNSA_ILi128EEENSA_ILi16EEENSA_ILi32EEEEEENS_12float_e4m3_tENS5_IJlSB_lEEESI_SJ_NS4_8TiledMMAINS4_8MMA_AtomIJNS4_10MMA_TraitsINS4_19SM100_MMA_F8F6F4_SSEJSI_SI_fSE_SF_NS4_17integral_constantINS4_4UMMA5MajorELSQ_0EEESR_NSO_INSP_7ScaleInELSS_0EEEST_EEEEEENS4_6LayoutISC_NS5_IJNSA_ILi0EEESX_SX_EEEEENS5_IJNS4_10UnderscoreES10_S10_EEEEENS4_13SM90_TMA_LOADENS4_14ComposedLayoutINS4_7SwizzleILi1ELi4ELi3EEENS4_18smem_ptr_flag_bitsILi8EEENSW_INS5_IJNSA_ILi8EEESG_EEENS5_IJSG_SB_EEEEEEEvNS4_8identityES13_S1D_vS1E_EENS_8epilogue10collective18CollectiveEpilogueINS1G_23Sm100TmaWarpSpecializedILi1ELi1ELi16ELb0ELb0EEEJSH_NS5_IJNSW_ISE_SB_EENSW_ISF_SB_EEEEESI_SJ_SI_SJ_NS1G_6fusion15FusionCallbacksIS1K_NS1O_17LinearCombinationISI_fSI_fLNS_15FloatRoundStyleE2EEESH_S1N_JEEENS4_5SM1004TMEM4LOAD26SM100_TMEM_LOAD_32dp32b16xES13_NS14_INS15_ILi0ELi4ELi3EEES18_NSW_INS5_IJS19_SF_EEENS5_IJSF_SB_EEEEEEENS4_39AutoVectorizingCopyWithAssumedAlignmentILi128EEENS4_14SM90_TMA_STOREES22_S24_S24_EEEvvEEEEvNT_6ParamsE:
[----:B------:R-:W1:Y:S01]  /*0000*/  LDC R1, c[0x0][0x37c] ;  /* 0x0000df00ff017b82 */ /* 0x000e620000000800 */
[----:B------:R-:W2:Y:S01]  /*0010*/  S2R R64, SR_TID.X ;  /* 0x0000000000407919 */ /* 0x000ea20000002100 */
[----:B------:R-:W3:Y:S01]  /*0020*/  LDCU.64 UR4, c[0x0][0x890] ;  /* 0x00011200ff0477ac */ /* 0x000ee20008000a00 */
[----:B------:R-:W-:Y:S02]  /*0030*/  PRMT R54, RZ, 0x7610, R54 ;  /* 0x00007610ff367816 */ /* 0x000fe40000000036 */
[----:B------:R-:W-:Y:S01]  /*0040*/  ELECT P5, URZ, PT ;  /* 0x0000000000ff782f */ /* 0x000fe200038a0000 */
[----:B------:R-:W4:Y:S01]  /*0050*/  LDCU.64 UR44, c[0x0][0x358] ;  /* 0x00006b00ff2c77ac */ /* 0x000f220008000a00 */
[----:B---3--:R-:W-:-:S04]  /*0060*/  UISETP.NE.U32.AND UP0, UPT, UR4, URZ, UPT ;  /* 0x000000ff0400728c */ /* 0x008fc8000bf05070 */
[----:B------:R-:W-:Y:S01]  /*0070*/  UISETP.NE.AND.EX UP0, UPT, UR5, URZ, UPT, UP0 ;  /* 0x000000ff0500728c */ /* 0x000fe2000bf05300 */
[----:B--2---:R-:W-:-:S05]  /*0080*/  SHF.R.U32.HI R58, RZ, 0x5, R64 ;  /* 0x00000005ff3a7819 */ /* 0x004fca0000011640 */
[----:B------:R-:W2:Y:S02]  /*0090*/  SHFL.IDX PT, R0, R58, RZ, 0x1f ;  /* 0x00001fff3a007589 */ /* 0x000ea400000e0000 */
[----:B--2---:R-:W-:Y:S01]  /*00a0*/  R2UR UR8, R0 ;  /* 0x00000000000872ca */ /* 0x004fe200000e0000 */
[----:B-1--4-:R-:W-:-:S14]  /*00b0*/  BRA.U UP0, `(.L_x_0) ;  /* 0x00000001002c7547 */ /* 0x012fdc000b800000 */
[----:B------:R-:W1:Y:S02]  /*00c0*/  LDCU.64 UR6, c[0x0][0x888] ;  /* 0x00011100ff0677ac */ /* 0x000e640008000a00 */
[----:B-1----:R-:W-:-:S04]  /*00d0*/  UISETP.NE.U32.AND UP0, UPT, UR6, URZ, UPT ;  /* 0x000000ff0600728c */ /* 0x002fc8000bf05070 */
[----:B------:R-:W-:-:S09]  /*00e0*/  UISETP.NE.AND.EX UP0, UPT, UR7, URZ, UPT, UP0 ;  /* 0x000000ff0700728c */ /* 0x000fd2000bf05300 */
[----:B------:R-:W-:Y:S05]  /*00f0*/  BRA.U !UP0, `(.L_x_1) ;  /* 0x0000000108147547 */ /* 0x000fea000b800000 */
[----:B------:R-:W1:Y:S02]  /*0100*/  LDC.64 R2, c[0x0][0x888] ;  /* 0x00022200ff027b82 */ /* 0x000e640000000a00 */
[----:B-1----:R-:W2:Y:S01]  /*0110*/  LDG.E R0, desc[UR44][R2.64] ;  /* 0x0000002c02007981 */ /* 0x002ea2000c1e1900 */
[----:B------:R-:W-:Y:S01]  /*0120*/  HFMA2 R54, -RZ, RZ, 0, 5.9604644775390625e-08 ;  /* 0x00000001ff367431 */ /* 0x000fe200000001ff */
[----:B--2---:R-:W-:Y:S01]  /*0130*/  R2UR UR38, R0 ;  /* 0x00000000002672ca */ /* 0x004fe200000e0000 */
[----:B------:R-:W-:Y:S05]  /*0140*/  BRA `(.L_x_0) ;  /* 0x0000000000087947 */ /* 0x000fea0003800000 */
.L_x_1:
[----:B------:R-:W-:Y:S01]  /*0150*/  HFMA2 R54, -RZ, RZ, 0, 5.9604644775390625e-08 ;  /* 0x00000001ff367431 */ /* 0x000fe200000001ff */
[----:B------:R-:W1:Y:S02]  /*0160*/  LDCU UR38, c[0x0][0x880] ;  /* 0x00011000ff2677ac */ /* 0x000e640008000800 */
.L_x_0:
[----:B------:R-:W2:Y:S02]  /*0170*/  LDCU.64 UR6, c[0x0][0x8b0] ;  /* 0x00011600ff0677ac */ /* 0x000ea40008000a00 */
[----:B--2---:R-:W-:-:S04]  /*0180*/  UISETP.NE.U32.AND UP0, UPT, UR6, URZ, UPT ;  /* 0x000000ff0600728c */ /* 0x004fc8000bf05070 */
[----:B------:R-:W-:-:S09]  /*0190*/  UISETP.NE.AND.EX UP0, UPT, UR7, URZ, UPT, UP0 ;  /* 0x000000ff0700728c */ /* 0x000fd2000bf05300 */
[----:B------:R-:W-:Y:S05]  /*01a0*/  BRA.U UP0, `(.L_x_2) ;  /* 0x0000000100207547 */ /* 0x000fea000b800000 */
[----:B------:R-:W2:Y:S02]  /*01b0*/  LDCU.64 UR6, c[0x0][0x8a8] ;  /* 0x00011500ff0677ac */ /* 0x000ea40008000a00 */
[----:B--2---:R-:W-:-:S04]  /*01c0*/  UISETP.NE.U32.AND UP0, UPT, UR6, URZ, UPT ;  /* 0x000000ff0600728c */ /* 0x004fc8000bf05070 */
[----:B------:R-:W-:-:S09]  /*01d0*/  UISETP.NE.AND.EX UP0, UPT, UR7, URZ, UPT, UP0 ;  /* 0x000000ff0700728c */ /* 0x000fd2000bf05300 */
[----:B------:R-:W-:Y:S05]  /*01e0*/  BRA.U !UP0, `(.L_x_3) ;  /* 0x00000001080c7547 */ /* 0x000fea000b800000 */
[----:B------:R-:W2:Y:S02]  /*01f0*/  LDC.64 R32, c[0x0][0x8a8] ;  /* 0x00022a00ff207b82 */ /* 0x000ea40000000a00 */
[----:B--2---:R2:W5:Y:S01]  /*0200*/  LDG.E R32, desc[UR44][R32.64] ;  /* 0x0000002c20207981 */ /* 0x004562000c1e1900 */
[----:B------:R-:W-:Y:S05]  /*0210*/  BRA `(.L_x_2) ;  /* 0x0000000000047947 */ /* 0x000fea0003800000 */
.L_x_3:
[----:B------:R-:W3:Y:S02]  /*0220*/  LDC R32, c[0x0][0x8a0] ;  /* 0x00022800ff207b82 */ /* 0x000ee40000000800 */
.L_x_2:
[----:B------:R-:W-:Y:S01]  /*0230*/  IMAD.U32 R0, RZ, RZ, UR8 ;  /* 0x00000008ff007e24 */ /* 0x000fe2000f8e00ff */
[----:B------:R-:W-:Y:S04]  /*0240*/  BSSY.RECONVERGENT B0, `(.L_x_4) ;  /* 0x000000c000007945 */ /* 0x000fe80003800200 */
[C---:B------:R-:W-:Y:S02]  /*0250*/  ISETP.NE.OR P1, PT, R0.reuse, 0x1, !P5 ;  /* 0x000000010000780c */ /* 0x040fe40006f25670 */
[----:B------:R-:W-:-:S11]  /*0260*/  ISETP.NE.OR P0, PT, R0, 0x3, !P5 ;  /* 0x000000030000780c */ /* 0x000fd60006f05670 */
[----:B------:R-:W-:Y:S05]  /*0270*/  @P1 BRA `(.L_x_5) ;  /* 0x0000000000201947 */ /* 0x000fea0003800000 */
[----:B------:R-:W4:Y:S02]  /*0280*/  LDCU.64 UR6, c[0x0][0x348] ;  /* 0x00006900ff0677ac */ /* 0x000f240008000a00 */
[----:B----4-:R-:W-:Y:S02]  /*0290*/  UIADD3 UR10, UP1, UPT, UR6, 0x80, URZ ;  /* 0x00000080060a7890 */ /* 0x010fe4000ff3e0ff */
[----:B------:R-:W-:Y:S02]  /*02a0*/  UIADD3 UR6, UP0, UPT, UR6, 0x180, URZ ;  /* 0x0000018006067890 */ /* 0x000fe4000ff1e0ff */
[----:B------:R-:W-:Y:S02]  /*02b0*/  UIADD3.X UR11, UPT, UPT, URZ, UR7, URZ, UP1, !UPT ;  /* 0x00000007ff0b7290 */ /* 0x000fe40008ffe4ff */
[----:B------:R-:W-:-:S07]  /*02c0*/  UIADD3.X UR7, UPT, UPT, URZ, UR7, URZ, UP0, !UPT ;  /* 0x00000007ff077290 */ /* 0x000fce00087fe4ff */
[----:B------:R4:W-:Y:S02]  /*02d0*/  UTMACCTL.PF [UR10] ;  /* 0x000000000a0079b9 */ /* 0x0009e40008040000 */
[----:B------:R4:W-:Y:S02]  /*02e0*/  UTMACCTL.PF [UR6] ;  /* 0x00000000060079b9 */ /* 0x0009e40008040000 */
[----:B----4-:R-:W-:Y:S01]  /*02f0*/  NOP ;  /* 0x0000000000007918 */ /* 0x010fe20000000000 */
.L_x_5:
[----:B-1----:R-:W-:Y:S05]  /*0300*/  BSYNC.RECONVERGENT B0 ;  /* 0x0000000000007941 */ /* 0x002fea0003800200 */
.L_x_4:
[----:B------:R-:W-:Y:S04]  /*0310*/  BSSY.RECONVERGENT B0, `(.L_x_6) ;  /* 0x000000a000007945 */ /* 0x000fe80003800200 */
[----:B------:R-:W-:Y:S05]  /*0320*/  @P0 BRA `(.L_x_7) ;  /* 0x0000000000200947 */ /* 0x000fea0003800000 */
[----:B------:R-:W1:Y:S02]  /*0330*/  LDCU.64 UR6, c[0x0][0x348] ;  /* 0x00006900ff0677ac */ /* 0x000e640008000a00 */
[----:B-1----:R-:W-:Y:S02]  /*0340*/  UIADD3 UR10, UP1, UPT, UR6, 0x580, URZ ;  /* 0x00000580060a7890 */ /* 0x002fe4000ff3e0ff */
[----:B------:R-:W-:Y:S02]  /*0350*/  UIADD3 UR6, UP0, UPT, UR6, 0x680, URZ ;  /* 0x0000068006067890 */ /* 0x000fe4000ff1e0ff */
[----:B------:R-:W-:Y:S02]  /*0360*/  UIADD3.X UR11, UPT, UPT, URZ, UR7, URZ, UP1, !UPT ;  /* 0x00000007ff0b7290 */ /* 0x000fe40008ffe4ff */
[----:B------:R-:W-:-:S07]  /*0370*/  UIADD3.X UR7, UPT, UPT, URZ, UR7, URZ, UP0, !UPT ;  /* 0x00000007ff077290 */ /* 0x000fce00087fe4ff */
[----:B------:R1:W-:Y:S02]  /*0380*/  UTMACCTL.PF [UR10] ;  /* 0x000000000a0079b9 */ /* 0x0003e40008040000 */
[----:B------:R1:W-:Y:S02]  /*0390*/  UTMACCTL.PF [UR6] ;  /* 0x00000000060079b9 */ /* 0x0003e40008040000 */
[----:B-1----:R-:W-:Y:S01]  /*03a0*/  NOP ;  /* 0x0000000000007918 */ /* 0x002fe20000000000 */
.L_x_7:
[----:B------:R-:W-:Y:S05]  /*03b0*/  BSYNC.RECONVERGENT B0 ;  /* 0x0000000000007941 */ /* 0x000fea0003800200 */
.L_x_6:
[----:B------:R-:W1:Y:S01]  /*03c0*/  LDCU.64 UR6, c[0x0][0x888] ;  /* 0x00011100ff0677ac */ /* 0x000e620008000a00 */
[----:B------:R-:W-:Y:S02]  /*03d0*/  UISETP.EQ.U32.AND UP1, UPT, UR4, URZ, UPT ;  /* 0x000000ff0400728c */ /* 0x000fe4000bf22070 */
[----:B------:R-:W-:Y:S02]  /*03e0*/  UPLOP3.LUT UP2, UPT, UPT, UPT, UPT, 0x80, 0x8 ;  /* 0x000000000008789c */ /* 0x000fe40003f4f070 */
[----:B-1----:R-:W-:-:S04]  /*03f0*/  UISETP.NE.U32.AND UP0, UPT, UR6, URZ, UPT ;  /* 0x000000ff0600728c */ /* 0x002fc8000bf05070 */
[----:B------:R-:W-:-:S04]  /*0400*/  UISETP.NE.AND.EX UP0, UPT, UR7, URZ, UPT, UP0 ;  /* 0x000000ff0700728c */ /* 0x000fc8000bf05300 */
[----:B------:R-:W-:-:S04]  /*0410*/  UISETP.EQ.OR.EX UP3, UPT, UR5, URZ, !UP0, UP1 ;  /* 0x000000ff0500728c */ /* 0x000fc8000c762710 */
[----:B------:R-:W-:-:S05]  /*0420*/  UP2UR UR47, UPR, URZ, 0x8 ;  /* 0x00000008ff2f7883 */ /* 0x000fca0008000000 */
[----:B------:R-:W-:Y:S07]  /*0430*/  BRA.U !UP3, `(.L_x_8) ;  /* 0x000000010b207547 */ /* 0x000fee000b800000 */
[----:B------:R-:W-:Y:S01]  /*0440*/  UISETP.NE.U32.AND UP2, UPT, UR4, URZ, UPT ;  /* 0x000000ff0400728c */ /* 0x000fe2000bf45070 */
[----:B------:R-:W-:Y:S01]  /*0450*/  FSETP.NEU.AND P0, PT, RZ, UR38, PT ;  /* 0x00000026ff007c0b */ /* 0x000fe2000bf0d000 */
[----:B------:R-:W-:Y:S02]  /*0460*/  USEL UR4, URZ, 0xffffffff, UP0 ;  /* 0xffffffffff047887 */ /* 0x000fe40008000000 */
[----:B------:R-:W-:-:S10]  /*0470*/  UISETP.NE.AND.EX UP2, UPT, UR5, URZ, UPT, UP2 ;  /* 0x000000ff0500728c */ /* 0x000fd4000bf45320 */
[----:B------:R-:W-:Y:S01]  /*0480*/  VOTEU.ANY UP1, P0 ;  /* 0x0000000000ff7886 */ /* 0x000fe20000020100 */
[----:B------:R-:W-:-:S04]  /*0490*/  @!UP2 USEL UR4, URZ, 0xffffffff, UP1 ;  /* 0xffffffffff04a887 */ /* 0x000fc80008800000 */
[----:B------:R-:W-:-:S04]  /*04a0*/  ULOP3.LUT UR4, UR4, 0x1, URZ, 0xc0, !UPT ;  /* 0x0000000104047892 */ /* 0x000fc8000f8ec0ff */
[----:B------:R-:W-:-:S11]  /*04b0*/  UISETP.NE.U32.AND UP2, UPT, UR4, 0x1, UPT ;  /* 0x000000010400788c */ /* 0x000fd6000bf45070 */
.L_x_8:
[----:B------:R-:W1:Y:S01]  /*04c0*/  SHFL.IDX PT, R2, R58, RZ, 0x1f ;  /* 0x00001fff3a027589 */ /* 0x000e6200000e0000 */
[----:B------:R-:W-:-:S04]  /*04d0*/  UISETP.NE.AND UP1, UPT, UR8, 0x2, UPT ;  /* 0x000000020800788c */ /* 0x000fc8000bf25270 */
[----:B------:R-:W-:Y:S01]  /*04e0*/  USEL UR13, URZ, 0x1, UP1 ;  /* 0x00000001ff0d7887 */ /* 0x000fe20008800000 */
[----:B-1----:R-:W-:-:S13]  /*04f0*/  ISETP.NE.AND P0, PT, R2, RZ, PT ;  /* 0x000000ff0200720c */ /* 0x002fda0003f05270 */
[----:B------:R-:W-:Y:S05]  /*0500*/  @P0 BRA `(.L_x_9) ;  /* 0x0000000400bc0947 */ /* 0x000fea0003800000 */
[----:B------:R-:W-:Y:S01]  /*0510*/  ELECT P0, URZ, PT ;  /* 0x0000000000ff782f */ /* 0x000fe20003800000 */
[----:B------:R-:W-:-:S12]  /*0520*/  BSSY.RECONVERGENT B0, `(.L_x_9) ;  /* 0x000006d000007945 */ /* 0x000fd80003800200 */
[----:B------:R-:W-:Y:S05]  /*0530*/  @!P0 BRA `(.L_x_10) ;  /* 0x0000000400ac8947 */ /* 0x000fea0003800000 */
[----:B------:R-:W1:Y:S01]  /*0540*/  S2UR UR5, SR_CgaCtaId ;  /* 0x00000000000579c3 */ /* 0x000e620000008800 */
[----:B------:R-:W-:Y:S01]  /*0550*/  UMOV UR6, 0x400 ;  /* 0x0000040000067882 */ /* 0x000fe20000000000 */
[----:B------:R-:W-:Y:S01]  /*0560*/  UMOV UR4, 0x1 ;  /* 0x0000000100047882 */ /* 0x000fe20000000000 */
[----:B-1----:R-:W-:Y:S02]  /*0570*/  ULEA UR5, UR5, UR6, 0x18 ;  /* 0x0000000605057291 */ /* 0x002fe4000f8ec0ff */
[----:B------:R-:W-:-:S04]  /*0580*/  UIADD3 UR6, UPT, UPT, -UR4, 0x100000, URZ ;  /* 0x0010000004067890 */ /* 0x000fc8000fffe1ff */
[----:B------:R-:W-:Y:S02]  /*0590*/  USHF.L.U32 UR7, UR6, 0xb, URZ ;  /* 0x0000000b06077899 */ /* 0x000fe400080006ff */
[----:B------:R-:W-:Y:S01]  /*05a0*/  USHF.L.U32 UR6, UR6, 0x1, URZ ;  /* 0x0000000106067899 */ /* 0x000fe200080006ff */
[----:B------:R-:W1:Y:S11]  /*05b0*/  FENCE.VIEW.ASYNC.S ;  /* 0x00000000000073c6 */ /* 0x000e760000000000 */
[----:B-1----:R1:W4:Y:S01]  /*05c0*/  SYNCS.EXCH.64 URZ, [UR5], UR6 ;  /* 0x0000000605ff75b2 */ /* 0x0023220008000100 */
[----:B------:R1:W1:Y:S01]  /*05d0*/  SYNCS.EXCH.64 URZ, [UR5+0x188], UR6 ;  /* 0x0001880605ff75b2 */ /* 0x0002620008000100 */
        /* <DEDUP_REMOVED lines=96> */
[----:B----4-:R-:W-:Y:S01]  /*0be0*/  NOP ;  /* 0x0000000000007918 */ /* 0x010fe20000000000 */
.L_x_10:
[----:B-1----:R-:W-:Y:S05]  /*0bf0*/  BSYNC.RECONVERGENT B0 ;  /* 0x0000000000007941 */ /* 0x002fea0003800200 */
.L_x_9:
[----:B------:R-:W1:Y:S01]  /*0c00*/  SHFL.IDX PT, R2, R58, RZ, 0x1f ;  /* 0x00001fff3a027589 */ /* 0x000e6200000e0000 */
[----:B------:R-:W-:Y:S01]  /*0c10*/  NOP ;  /* 0x0000000000007918 */ /* 0x000fe20000000000 */
[----:B-1----:R-:W-:-:S13]  /*0c20*/  ISETP.NE.AND P0, PT, R2, 0x1, PT ;  /* 0x000000010200780c */ /* 0x002fda0003f05270 */
[----:B------:R-:W-:Y:S05]  /*0c30*/  @P0 BRA `(.L_x_11) ;  /* 0x0000000000400947 */ /* 0x000fea0003800000 */
[----:B------:R-:W1:Y:S01]  /*0c40*/  S2UR UR6, SR_CgaCtaId ;  /* 0x00000000000679c3 */ /* 0x000e620000008800 */
[----:B------:R-:W-:Y:S01]  /*0c50*/  UMOV UR7, 0x400 ;  /* 0x0000040000077882 */ /* 0x000fe20000000000 */
[----:B------:R-:W-:Y:S01]  /*0c60*/  UMOV UR5, 0x20 ;  /* 0x0000002000057882 */ /* 0x000fe20000000000 */
[----:B------:R-:W-:Y:S01]  /*0c70*/  UMOV UR4, 0x80 ;  /* 0x0000008000047882 */ /* 0x000fe20000000000 */
[----:B------:R-:W-:-:S04]  /*0c80*/  UIADD3 UR10, UPT, UPT, -UR5, 0x100000, URZ ;  /* 0x00100000050a7890 */ /* 0x000fc8000fffe1ff */
[----:B------:R-:W-:Y:S02]  /*0c90*/  USHF.L.U32 UR11, UR10, 0xb, URZ ;  /* 0x0000000b0a0b7899 */ /* 0x000fe400080006ff */
[----:B------:R-:W-:Y:S02]  /*0ca0*/  USHF.L.U32 UR10, UR10, 0x1, URZ ;  /* 0x000000010a0a7899 */ /* 0x000fe400080006ff */
[----:B------:R-:W-:-:S04]  /*0cb0*/  UIADD3 UR4, UPT, UPT, -UR4, 0x100000, URZ ;  /* 0x0010000004047890 */ /* 0x000fc8000fffe1ff */
[----:B------:R-:W-:Y:S02]  /*0cc0*/  USHF.L.U32 UR5, UR4, 0xb, URZ ;  /* 0x0000000b04057899 */ /* 0x000fe400080006ff */
[----:B------:R-:W-:Y:S01]  /*0cd0*/  USHF.L.U32 UR4, UR4, 0x1, URZ ;  /* 0x0000000104047899 */ /* 0x000fe200080006ff */
[----:B------:R-:W-:Y:S01]  /*0ce0*/  ELECT P0, URZ, PT ;  /* 0x0000000000ff782f */ /* 0x000fe20003800000 */
[----:B-1----:R-:W-:Y:S01]  /*0cf0*/  ULEA UR6, UR6, UR7, 0x18 ;  /* 0x0000000706067291 */ /* 0x002fe2000f8ec0ff */
[----:B------:R-:W1:Y:S11]  /*0d00*/  FENCE.VIEW.ASYNC.S ;  /* 0x00000000000073c6 */ /* 0x000e760000000000 */
[----:B-1----:R1:W4:Y:S01]  /*0d10*/  SYNCS.EXCH.64 URZ, [UR6+0x310], UR10 ;  /* 0x0003100a06ff75b2 */ /* 0x0023220008000100 */
[----:B------:R1:W1:Y:S01]  /*0d20*/  SYNCS.EXCH.64 URZ, [UR6+0x318], UR4 ;  /* 0x0003180406ff75b2 */ /* 0x0002620008000100 */
[----:B------:R-:W-:Y:S01]  /*0d30*/  NOP ;  /* 0x0000000000007918 */ /* 0x000fe20000000000 */
.L_x_11:
[----:B------:R-:W2:Y:S01]  /*0d40*/  SHFL.IDX PT, R2, R58, RZ, 0x1f ;  /* 0x00001fff3a027589 */ /* 0x000ea200000e0000 */
[----:B------:R-:W-:Y:S01]  /*0d50*/  NOP ;  /* 0x0000000000007918 */ /* 0x000fe20000000000 */
[----:B--2---:R-:W-:-:S13]  /*0d60*/  ISETP.NE.AND P0, PT, R2, 0x3, PT ;  /* 0x000000030200780c */ /* 0x004fda0003f05270 */
[----:B------:R-:W-:Y:S05]  /*0d70*/  @P0 BRA `(.L_x_12) ;  /* 0x0000000000300947 */ /* 0x000fea0003800000 */
[----:B-1----:R-:W1:Y:S01]  /*0d80*/  S2UR UR5, SR_CgaCtaId ;  /* 0x00000000000579c3 */ /* 0x002e620000008800 */
[----:B------:R-:W-:Y:S01]  /*0d90*/  UMOV UR6, 0x400 ;  /* 0x0000040000067882 */ /* 0x000fe20000000000 */
[----:B------:R-:W-:Y:S01]  /*0da0*/  UMOV UR4, 0x20 ;  /* 0x0000002000047882 */ /* 0x000fe20000000000 */
[----:B------:R-:W-:Y:S01]  /*0db0*/  ELECT P0, URZ, PT ;  /* 0x0000000000ff782f */ /* 0x000fe20003800000 */
[----:B-1----:R-:W-:Y:S02]  /*0dc0*/  ULEA UR5, UR5, UR6, 0x18 ;  /* 0x0000000605057291 */ /* 0x002fe4000f8ec0ff */
[----:B------:R-:W-:-:S04]  /*0dd0*/  UIADD3 UR6, UPT, UPT, -UR4, 0x100000, URZ ;  /* 0x0010000004067890 */ /* 0x000fc8000fffe1ff */
[----:B------:R-:W-:Y:S02]  /*0de0*/  USHF.L.U32 UR7, UR6, 0xb, URZ ;  /* 0x0000000b06077899 */ /* 0x000fe400080006ff */
[----:B------:R-:W-:Y:S01]  /*0df0*/  USHF.L.U32 UR6, UR6, 0x1, URZ ;  /* 0x0000000106067899 */ /* 0x000fe200080006ff */
[----:B------:R-:W1:Y:S11]  /*0e00*/  FENCE.VIEW.ASYNC.S ;  /* 0x00000000000073c6 */ /* 0x000e760000000000 */
[----:B-1----:R2:W1:Y:S01]  /*0e10*/  SYNCS.EXCH.64 URZ, [UR5+0x320], UR6 ;  /* 0x0003200605ff75b2 */ /* 0x0024620008000100 */
[----:B------:R2:W1:Y:S02]  /*0e20*/  SYNCS.EXCH.64 URZ, [UR5+0x328], UR6 ;  /* 0x0003280605ff75b2 */ /* 0x0004640008000100 */
[----:B--2---:R-:W-:Y:S01]  /*0e30*/  NOP ;  /* 0x0000000000007918 */ /* 0x004fe20000000000 */
.L_x_12:
[----:B------:R-:W2:Y:S01]  /*0e40*/  SHFL.IDX PT, R2, R58, RZ, 0x1f ;  /* 0x00001fff3a027589 */ /* 0x000ea200000e0000 */
[----:B------:R-:W-:Y:S01]  /*0e50*/  NOP ;  /* 0x0000000000007918 */ /* 0x000fe20000000000 */
[----:B--2---:R-:W-:-:S13]  /*0e60*/  ISETP.NE.AND P0, PT, R2, 0x4, PT ;  /* 0x000000040200780c */ /* 0x004fda0003f05270 */
[----:B------:R-:W-:Y:S05]  /*0e70*/  @P0 BRA `(.L_x_13) ;  /* 0x00000000004c0947 */ /* 0x000fea0003800000 */
[----:B-1----:R-:W1:Y:S01]  /*0e80*/  S2UR UR5, SR_CgaCtaId ;  /* 0x00000000000579c3 */ /* 0x002e620000008800 */
[----:B------:R-:W-:Y:S01]  /*0e90*/  UMOV UR7, 0x100 ;  /* 0x0000010000077882 */ /* 0x000fe20000000000 */
[----:B------:R-:W-:Y:S01]  /*0ea0*/  UMOV UR6, 0x400 ;  /* 0x0000040000067882 */ /* 0x000fe20000000000 */
[----:B------:R-:W-:Y:S01]  /*0eb0*/  USEL UR7, UR7, 0xe0, UP2 ;  /* 0x000000e007077887 */ /* 0x000fe20009000000 */
[----:B------:R-:W-:Y:S01]  /*0ec0*/  UMOV UR4, 0x1 ;  /* 0x0000000100047882 */ /* 0x000fe20000000000 */
[----:B------:R-:W-:Y:S01]  /*0ed0*/  ELECT P0, URZ, PT ;  /* 0x0000000000ff782f */ /* 0x000fe20003800000 */
[----:B------:R-:W-:-:S04]  /*0ee0*/  UIADD3 UR10, UPT, UPT, -UR4, 0x100000, URZ ;  /* 0x00100000040a7890 */ /* 0x000fc8000fffe1ff */
[----:B------:R-:W-:Y:S02]  /*0ef0*/  USHF.L.U32 UR11, UR10, 0xb, URZ ;  /* 0x0000000b0a0b7899 */ /* 0x000fe400080006ff */
[----:B------:R-:W-:Y:S02]  /*0f00*/  USHF.L.U32 UR10, UR10, 0x1, URZ ;  /* 0x000000010a0a7899 */ /* 0x000fe400080006ff */
[----:B-1----:R-:W-:Y:S02]  /*0f10*/  ULEA UR5, UR5, UR6, 0x18 ;  /* 0x0000000605057291 */ /* 0x002fe4000f8ec0ff */
[----:B------:R-:W-:-:S04]  /*0f20*/  UIADD3 UR6, UPT, UPT, -UR7, 0x100000, URZ ;  /* 0x0010000007067890 */ /* 0x000fc8000fffe1ff */
[----:B------:R-:W-:Y:S02]  /*0f30*/  USHF.L.U32 UR7, UR6, 0xb, URZ ;  /* 0x0000000b06077899 */ /* 0x000fe400080006ff */
[----:B------:R-:W-:Y:S01]  /*0f40*/  USHF.L.U32 UR6, UR6, 0x1, URZ ;  /* 0x0000000106067899 */ /* 0x000fe200080006ff */
[----:B------:R-:W1:Y:S03]  /*0f50*/  FENCE.VIEW.ASYNC.S ;  /* 0x00000000000073c6 */ /* 0x000e660000000000 */
[----:B-1----:R2:W1:Y:S08]  /*0f60*/  SYNCS.EXCH.64 URZ, [UR5+0x330], UR10 ;  /* 0x0003300a05ff75b2 */ /* 0x0024700008000100 */
[----:B------:R2:W1:Y:S01]  /*0f70*/  SYNCS.EXCH.64 URZ, [UR5+0x340], UR6 ;  /* 0x0003400605ff75b2 */ /* 0x0004620008000100 */
[----:B------:R2:W1:Y:S01]  /*0f80*/  SYNCS.EXCH.64 URZ, [UR5+0x338], UR10 ;  /* 0x0003380a05ff75b2 */ /* 0x0004620008000100 */
[----:B------:R2:W1:Y:S02]  /*0f90*/  SYNCS.EXCH.64 URZ, [UR5+0x348], UR6 ;  /* 0x0003480605ff75b2 */ /* 0x0004640008000100 */
[----:B--2---:R-:W-:Y:S01]  /*0fa0*/  NOP ;  /* 0x0000000000007918 */ /* 0x004fe20000000000 */
.L_x_13:
[----:B------:R-:W2:Y:S01]  /*0fb0*/  SHFL.IDX PT, R2, R58, RZ, 0x1f ;  /* 0x00001fff3a027589 */ /* 0x000ea200000e0000 */
[----:B------:R-:W-:Y:S01]  /*0fc0*/  NOP ;  /* 0x0000000000007918 */ /* 0x000fe20000000000 */
[----:B--2---:R-:W-:-:S13]  /*0fd0*/  ISETP.NE.AND P0, PT, R2, 0x5, PT ;  /* 0x000000050200780c */ /* 0x004fda0003f05270 */
[----:B------:R-:W-:Y:S05]  /*0fe0*/  @P0 BRA `(.L_x_14) ;  /* 0x0000000000580947 */ /* 0x000fea0003800000 */
[----:B-1----:R-:W1:Y:S01]  /*0ff0*/  S2UR UR6, SR_CgaCtaId ;  /* 0x00000000000679c3 */ /* 0x002e620000008800 */
        /* <DEDUP_REMOVED lines=12> */
[----:B-1----:R2:W1:Y:S01]  /*10c0*/  SYNCS.EXCH.64 URZ, [UR6+0x350], UR10 ;  /* 0x0003500a06ff75b2 */ /* 0x0024620008000100 */
[----:B------:R2:W1:Y:S01]  /*10d0*/  SYNCS.EXCH.64 URZ, [UR6+0x370], UR4 ;  /* 0x0003700406ff75b2 */ /* 0x0004620008000100 */
[----:B------:R2:W1:Y:S01]  /*10e0*/  SYNCS.EXCH.64 URZ, [UR6+0x358], UR10 ;  /* 0x0003580a06ff75b2 */ /* 0x0004620008000100 */
[----:B------:R2:W1:Y:S01]  /*10f0*/  SYNCS.EXCH.64 URZ, [UR6+0x378], UR4 ;  /* 0x0003780406ff75b2 */ /* 0x0004620008000100 */
[----:B------:R2:W1:Y:S01]  /*1100*/  SYNCS.EXCH.64 URZ, [UR6+0x360], UR10 ;  /* 0x0003600a06ff75b2 */ /* 0x0004620008000100 */
[----:B------:R2:W1:Y:S01]  /*1110*/  SYNCS.EXCH.64 URZ, [UR6+0x380], UR4 ;  /* 0x0003800406ff75b2 */ /* 0x0004620008000100 */
[----:B------:R2:W1:Y:S01]  /*1120*/  SYNCS.EXCH.64 URZ, [UR6+0x368], UR10 ;  /* 0x0003680a06ff75b2 */ /* 0x0004620008000100 */
[----:B------:R2:W1:Y:S02]  /*1130*/  SYNCS.EXCH.64 URZ, [UR6+0x388], UR4 ;  /* 0x0003880406ff75b2 */ /* 0x0004640008000100 */
[----:B--2---:R-:W-:Y:S01]  /*1140*/  NOP ;  /* 0x0000000000007918 */ /* 0x004fe20000000000 */
.L_x_14:
        /* <DEDUP_REMOVED lines=14> */
[----:B------:R2:W1:Y:S01]  /*1230*/  SYNCS.EXCH.64 URZ, [UR5+0x3a0], UR6 ;  /* 0x0003a00605ff75b2 */ /* 0x0004620008000100 */
[----:B------:R2:W1:Y:S01]  /*1240*/  SYNCS.EXCH.64 URZ, [UR5+0x398], UR6 ;  /* 0x0003980605ff75b2 */ /* 0x0004620008000100 */
[----:B------:R2:W1:Y:S02]  /*1250*/  SYNCS.EXCH.64 URZ, [UR5+0x3a8], UR6 ;  /* 0x0003a80605ff75b2 */ /* 0x0004640008000100 */
[----:B--2---:R-:W-:Y:S01]  /*1260*/  NOP ;  /* 0x0000000000007918 */ /* 0x004fe20000000000 */
.L_x_15:
[----:B-1----:R-:W1:Y:S01]  /*1270*/  S2UR UR5, SR_CTAID.X ;  /* 0x00000000000579c3 */ /* 0x002e620000002500 */
[----:B------:R-:W-:-:S05]  /*1280*/  CS2R.32 R53, SR_CgaSize ;  /* 0x0000000000357805 */ /* 0x000fca0000008a00 */
[----:B------:R-:W-:-:S05]  /*1290*/  IMAD R53, R53, -0xa0, RZ ;  /* 0xffffff6035357824 */ /* 0x000fca00078e02ff */
[----:B------:R-:W-:-:S14]  /*12a0*/  R2UR UR7, R53 ;  /* 0x00000000350772ca */ /* 0x000fdc00000e0000 */
[----:B------:R-:W2:Y:S01]  /*12b0*/  LDCU UR7, c[0x0][UR7+0x2b0] ;  /* 0x00005600070777ac */ /* 0x000ea20008000800 */
[----:B------:R-:W-:Y:S01]  /*12c0*/  NOP ;  /* 0x0000000000007918 */ /* 0x000fe20000000000 */
[----:B------:R-:W-:-:S05]  /*12d0*/  CS2R.32 R53, SR_CgaSize ;  /* 0x0000000000357805 */ /* 0x000fca0000008a00 */
[----:B------:R-:W-:-:S05]  /*12e0*/  IMAD R53, R53, -0xa0, RZ ;  /* 0xffffff6035357824 */ /* 0x000fca00078e02ff */
[----:B------:R-:W-:-:S14]  /*12f0*/  R2UR UR6, R53 ;  /* 0x00000000350672ca */ /* 0x000fdc00000e0000 */
[----:B------:R-:W3:Y:S01]  /*1300*/  LDCU UR6, c[0x0][UR6+0x2b4] ;  /* 0x00005680060677ac */ /* 0x000ee20008000800 */
[----:B------:R-:W4:Y:S08]  /*1310*/  S2UR UR4, SR_CTAID.Y ;  /* 0x00000000000479c3 */ /* 0x000f300000002600 */
[----:B------:R-:W3:Y:S01]  /*1320*/  LDC R10, c[0x0][0xb24] ;  /* 0x0002c900ff0a7b82 */ /* 0x000ee20000000800 */
[----:B-1----:R-:W-:-:S02]  /*1330*/  I2FP.F32.U32 R51, UR5 ;  /* 0x0000000500337c45 */ /* 0x002fc40008201000 */
[----:B------:R-:W-:-:S05]  /*1340*/  CS2R.32 R3, SR_CgaSize ;  /* 0x0000000000037805 */ /* 0x000fca0000008a00 */
[----:B------:R-:W-:-:S06]  /*1350*/  IMAD R3, R3, -0xa0, RZ ;  /* 0xffffff6003037824 */ /* 0x000fcc00078e02ff */
[----:B------:R-:W1:Y:S01]  /*1360*/  LDC R3, c[0x0][R3+0x2a0] ;  /* 0x0000a80003037b82 */ /* 0x000e620000000800 */
[----:B------:R-:W-:Y:S01]  /*1370*/  MOV R53, UR5 ;  /* 0x0000000500357c02 */ /* 0x000fe20008000f00 */
[----:B--2---:R-:W-:Y:S01]  /*1380*/  FMUL R51, R51, UR7 ;  /* 0x0000000733337c20 */ /* 0x004fe20008400000 */
[----:B----4-:R-:W-:Y:S02]  /*1390*/  I2FP.F32.U32 R50, UR4 ;  /* 0x0000000400327c45 */ /* 0x010fe40008201000 */
[----:B------:R-:W-:-:S05]  /*13a0*/  CS2R.32 R2, SR_CgaSize ;  /* 0x0000000000027805 */ /* 0x000fca0000008a00 */
[----:B------:R-:W-:-:S06]  /*13b0*/  IMAD R2, R2, -0xa0, RZ ;  /* 0xffffff6002027824 */ /* 0x000fcc00078e02ff */
[----:B------:R-:W2:Y:S01]  /*13c0*/  LDC R2, c[0x0][R2+0x2a4] ;  /* 0x0000a90002027b82 */ /* 0x000ea20000000800 */
[----:B------:R-:W-:Y:S01]  /*13d0*/  MOV R52, UR4 ;  /* 0x0000000400347c02 */ /* 0x000fe20008000f00 */
[----:B------:R-:W4:Y:S01]  /*13e0*/  F2I.U32.TRUNC.NTZ R51, R51 ;  /* 0x0000003300337305 */ /* 0x000f22000020f000 */
[----:B---3--:R-:W-:-:S05]  /*13f0*/  FMUL R50, R50, UR6 ;  /* 0x0000000632327c20 */ /* 0x008fca0008400000 */
[----:B------:R-:W-:Y:S01]  /*1400*/  BAR.SYNC.DEFER_BLOCKING 0x0 ;  /* 0x0000000000007b1d */ /* 0x000fe20000010000 */
[----:B------:R-:W-:-:S05]  /*1410*/  ISETP.GE.AND P0, PT, R10, 0x1, PT ;  /* 0x000000010a00780c */ /* 0x000fca0003f06270 */
[----:B------:R-:W3:Y:S02]  /*1420*/  F2I.U32.TRUNC.NTZ R50, R50 ;  /* 0x0000003200327305 */ /* 0x000ee4000020f000 */
[----:B------:R-:W2:Y:S01]  /*1430*/  S2UR UR36, SR_CTAID.Z ;  /* 0x00000000002479c3 */ /* 0x000ea20000002700 */
[----:B----4-:R-:W-:-:S05]  /*1440*/  IADD3 R51, PT, PT, -R51, RZ, RZ ;  /* 0x000000ff33337210 */ /* 0x010fca0007ffe1ff */
[----:B-1----:R-:W-:Y:S01]  /*1450*/  IMAD R51, R3, R51, UR5 ;  /* 0x0000000503337e24 */ /* 0x002fe2000f8e0233 */
[----:B---3--:R-:W-:-:S05]  /*1460*/  IADD3 R50, PT, PT, -R50, RZ, RZ ;  /* 0x000000ff32327210 */ /* 0x008fca0007ffe1ff */
[----:B--2---:R-:W-:Y:S01]  /*1470*/  IMAD R50, R2, R50, UR4 ;  /* 0x0000000402327e24 */ /* 0x004fe2000f8e0232 */
[----:B------:R-:W-:Y:S06]  /*1480*/  @!P0 BRA `(.L_x_16) ;  /* 0x0000000000b88947 */ /* 0x000fec0003800000 */
[----:B------:R-:W1:Y:S01]  /*1490*/  LDC.64 R4, c[0x0][0xb18] ;  /* 0x0002c600ff047b82 */ /* 0x000e620000000a00 */
[----:B------:R-:W-:-:S07]  /*14a0*/  ISETP.NE.AND P0, PT, R10, 0x1, PT ;  /* 0x000000010a00780c */ /* 0x000fce0003f05270 */
[----:B------:R-:W2:Y:S08]  /*14b0*/  LDC R9, c[0x0][0xb0c] ;  /* 0x0002c300ff097b82 */ /* 0x000eb00000000800 */
[----:B------:R-:W3:Y:S08]  /*14c0*/  LDC R12, c[0x0][0x370] ;  /* 0x0000dc00ff0c7b82 */ /* 0x000ef00000000800 */
[----:B------:R-:W4:Y:S01]  /*14d0*/  LDC R11, c[0x0][0x374] ;  /* 0x0000dd00ff0b7b82 */ /* 0x000f220000000800 */
[----:B-1----:R-:W-:-:S07]  /*14e0*/  ISETP.NE.AND P1, PT, R4, 0x1, PT ;  /* 0x000000010400780c */ /* 0x002fce0003f25270 */
[----:B------:R-:W3:Y:S01]  /*14f0*/  LDC.64 R6, c[0x0][0xb10] ;  /* 0x0002c400ff067b82 */ /* 0x000ee20000000a00 */
[----:B--2---:R-:W-:-:S07]  /*1500*/  ISETP.NE.AND P2, PT, R9, 0x1, PT ;  /* 0x000000010900780c */ /* 0x004fce0003f45270 */
[----:B------:R-:W1:Y:S08]  /*1510*/  LDC R8, c[0x0][0xb20] ;  /* 0x0002c800ff087b82 */ /* 0x000e700000000800 */
[----:B------:R-:W2:Y:S01]  /*1520*/  LDC.64 R2, c[0x0][0xb28] ;  /* 0x0002ca00ff027b82 */ /* 0x000ea20000000a00 */
[----:B----4-:R-:W-:-:S04]  /*1530*/  IMAD.HI.U32 R13, R11, R5, RZ ;  /* 0x000000050b0d7227 */ /* 0x010fc800078e00ff */
[----:B------:R-:W-:-:S04]  /*1540*/  IMAD.HI.U32 R5, R52, R5, RZ ;  /* 0x0000000534057227 */ /* 0x000fc800078e00ff */
[----:B---3--:R-:W-:-:S05]  /*1550*/  IMAD.HI.U32 R14, R12, R6, RZ ;  /* 0x000000060c0e7227 */ /* 0x008fca00078e00ff */
[-C--:B------:R-:W-:Y:S01]  /*1560*/  @P2 SHF.R.U32.HI R12, RZ, R7.reuse, R14 ;  /* 0x00000007ff0c2219 */ /* 0x080fe2000001160e */
[----:B------:R-:W-:Y:S01]  /*1570*/  IMAD.HI.U32 R14, R53, R6, RZ ;  /* 0x00000006350e7227 */ /* 0x000fe200078e00ff */
[-C--:B-1----:R-:W-:Y:S02]  /*1580*/  @P1 SHF.R.U32.HI R11, RZ, R8.reuse, R13 ;  /* 0x00000008ff0b1219 */ /* 0x082fe4000001160d */
[----:B------:R-:W-:Y:S02]  /*1590*/  SHF.R.U32.HI R5, RZ, R8, R5 ;  /* 0x00000008ff057219 */ /* 0x000fe40000011605 */
[----:B------:R-:W-:Y:S02]  /*15a0*/  SHF.R.U32.HI R14, RZ, R7, R14 ;  /* 0x00000007ff0e7219 */ /* 0x000fe4000001160e */
[----:B------:R-:W-:Y:S01]  /*15b0*/  SEL R5, R52, R5, !P1 ;  /* 0x0000000534057207 */ /* 0x000fe20004800000 */
[----:B--2---:R-:W-:Y:S01]  /*15c0*/  IMAD.HI.U32 R13, R11, R2, RZ ;  /* 0x000000020b0d7227 */ /* 0x004fe200078e00ff */
[----:B------:R-:W-:-:S03]  /*15d0*/  SEL R14, R53, R14, !P2 ;  /* 0x0000000e350e7207 */ /* 0x000fc60005000000 */
[----:B------:R-:W-:Y:S01]  /*15e0*/  IMAD.HI.U32 R6, R12, R2, RZ ;  /* 0x000000020c067227 */ /* 0x000fe200078e00ff */
[----:B------:R-:W-:-:S04]  /*15f0*/  @P0 SHF.R.U32.HI R11, RZ, R3, R13 ;  /* 0x00000003ff0b0219 */ /* 0x000fc8000001160d */
[----:B------:R-:W-:Y:S01]  /*1600*/  @P0 SHF.R.U32.HI R12, RZ, R3, R6 ;  /* 0x00000003ff0c0219 */ /* 0x000fe20000011606 */
[----:B------:R-:W-:-:S04]  /*1610*/  IMAD R11, R11, R10, RZ ;  /* 0x0000000a0b0b7224 */ /* 0x000fc800078e02ff */
[----:B------:R-:W-:Y:S01]  /*1620*/  IMAD R6, R12, R10, RZ ;  /* 0x0000000a0c067224 */ /* 0x000fe200078e02ff */
[----:B------:R-:W-:-:S04]  /*1630*/  ISETP.GE.AND P1, PT, R5, R11, PT ;  /* 0x0000000b0500720c */ /* 0x000fc80003f26270 */
[----:B------:R-:W-:Y:S01]  /*1640*/  ISETP.GE.OR P1, PT, R14, R6, P1 ;  /* 0x000000060e00720c */ /* 0x000fe20000f26670 */
[----:B------:R-:W-:-:S05]  /*1650*/  IMAD.HI.U32 R6, R5, R2, RZ ;  /* 0x0000000205067227 */ /* 0x000fca00078e00ff */
[----:B------:R-:W-:-:S04]  /*1660*/  SHF.R.U32.HI R6, RZ, R3, R6 ;  /* 0x00000003ff067219 */ /* 0x000fc80000011606 */
[----:B------:R-:W-:-:S03]  /*1670*/  SEL R6, R5, R6, !P0 ;  /* 0x0000000605067207 */ /* 0x000fc60004000000 */
[----:B------:R-:W-:Y:S01]  /*1680*/  @!P1 IMAD.HI.U32 R7, R14, R2, RZ ;  /* 0x000000020e079227 */ /* 0x000fe200078e00ff */
[----:B------:R-:W-:-:S04]  /*1690*/  IADD3 R2, PT, PT, -R6, RZ, RZ ;  /* 0x000000ff06027210 */ /* 0x000fc80007ffe1ff */
[----:B------:R-:W-:Y:S01]  /*16a0*/  @!P1 SHF.R.U32.HI R3, RZ, R3, R7 ;  /* 0x00000003ff039219 */ /* 0x000fe20000011607 */
[----:B------:R-:W-:Y:S01]  /*16b0*/  IMAD R2, R10, R2, R5 ;  /* 0x000000020a027224 */ /* 0x000fe200078e0205 */
[----:B------:R-:W-:Y:S02]  /*16c0*/  IADD3 R7, PT, PT, -R5, RZ, RZ ;  /* 0x000000ff05077210 */ /* 0x000fe40007ffe1ff */
[----:B------:R-:W-:-:S03]  /*16d0*/  @!P1 SEL R3, R14, R3, !P0 ;  /* 0x000000030e039207 */ /* 0x000fc60004000000 */
[----:B------:R-:W-:Y:S02]  /*16e0*/  IMAD R7, R4, R7, R52 ;  /* 0x0000000704077224 */ /* 0x000fe400078e0234 */
[--C-:B------:R-:W-:Y:S02]  /*16f0*/  @!P1 IMAD.IADD R6, R6, 0x1, -R3.reuse ;  /* 0x0000000106069824 */ /* 0x100fe400078e0a03 */
[----:B------:R-:W-:Y:S01]  /*1700*/  @!P1 IMAD R3, R2, R12, R3 ;  /* 0x0000000c02039224 */ /* 0x000fe200078e0203 */
[----:B------:R-:W-:Y:S01]  /*1710*/  IADD3 R2, PT, PT, -R14, RZ, RZ ;  /* 0x000000ff0e027210 */ /* 0x000fe20007ffe1ff */
[----:B------:R-:W-:Y:S02]  /*1720*/  @!P1 IMAD R5, R6, R10, R14 ;  /* 0x0000000a06059224 */ /* 0x000fe400078e020e */
[----:B------:R-:W-:Y:S02]  /*1730*/  @!P1 IMAD.MOV.U32 R14, RZ, RZ, R3 ;  /* 0x000000ffff0e9224 */ /* 0x000fe400078e0003 */
[----:B------:R-:W-:-:S02]  /*1740*/  IMAD R2, R9, R2, R53 ;  /* 0x0000000209027224 */ /* 0x000fc400078e0235 */
[----:B------:R-:W-:Y:S02]  /*1750*/  IMAD R52, R5, R4, R7 ;  /* 0x0000000405347224 */ /* 0x000fe400078e0207 */
[----:B------:R-:W-:Y:S02]  /*1760*/  IMAD R53, R14, R9, R2 ;  /* 0x000000090e357224 */ /* 0x000fe400078e0202 */
.L_x_16:
[----:B------:R-:W1:Y:S01]  /*1770*/  LDCU UR4, c[0x0][0xb30] ;  /* 0x00016600ff0477ac */ /* 0x000e620008000800 */
[----:B------:R-:W2:Y:S08]  /*1780*/  S2UR UR39, SR_CgaCtaId ;  /* 0x00000000002779c3 */ /* 0x000eb00000008800 */
[----:B------:R-:W3:Y:S01]  /*1790*/  LDC R26, c[0x0][0xb24] ;  /* 0x0002c900ff1a7b82 */ /* 0x000ee20000000800 */
[----:B-1----:R-:W-:-:S09]  /*17a0*/  UISETP.NE.AND UP1, UPT, UR4, 0x1, UPT ;  /* 0x000000010400788c */ /* 0x002fd2000bf25270 */
[----:B--2---:R-:W-:Y:S05]  /*17b0*/  BRA.U UP1, `(.L_x_17) ;  /* 0x0000000101407547 */ /* 0x004fea000b800000 */
[----:B------:R-:W1:Y:S08]  /*17c0*/  LDC.64 R4, c[0x0][0xb10] ;  /* 0x0002c400ff047b82 */ /* 0x000e700000000a00 */
[----:B------:R-:W2:Y:S08]  /*17d0*/  LDC.64 R2, c[0x0][0xb18] ;  /* 0x0002c600ff027b82 */ /* 0x000eb00000000a00 */
[----:B------:R-:W4:Y:S08]  /*17e0*/  LDC R6, c[0x0][0xb20] ;  /* 0x0002c800ff067b82 */ /* 0x000f300000000800 */
[----:B------:R-:W3:Y:S01]  /*17f0*/  LDC R7, c[0x0][0xb0c] ;  /* 0x0002c300ff077b82 */ /* 0x000ee20000000800 */
[----:B-1----:R-:W-:-:S05]  /*1800*/  IMAD.HI.U32 R4, R53, R4, RZ ;  /* 0x0000000435047227 */ /* 0x002fca00078e00ff */
[----:B------:R-:W-:Y:S01]  /*1810*/  SHF.R.U32.HI R4, RZ, R5, R4 ;  /* 0x00000005ff047219 */ /* 0x000fe20000011604 */
[----:B--2---:R-:W-:Y:S01]  /*1820*/  IMAD.HI.U32 R3, R52, R3, RZ ;  /* 0x0000000334037227 */ /* 0x004fe200078e00ff */
[----:B------:R-:W-:-:S04]  /*1830*/  ISETP.NE.AND P0, PT, R2, 0x1, PT ;  /* 0x000000010200780c */ /* 0x000fc80003f05270 */
[----:B----4-:R-:W-:-:S04]  /*1840*/  SHF.R.U32.HI R3, RZ, R6, R3 ;  /* 0x00000006ff037219 */ /* 0x010fc80000011603 */
[----:B------:R-:W-:Y:S02]  /*1850*/  SEL R3, R52, R3, !P0 ;  /* 0x0000000334037207 */ /* 0x000fe40004000000 */
[----:B---3--:R-:W-:-:S04]  /*1860*/  ISETP.NE.AND P1, PT, R7, 0x1, PT ;  /* 0x000000010700780c */ /* 0x008fc80003f25270 */
[----:B------:R-:W-:-:S05]  /*1870*/  SEL R4, R53, R4, !P1 ;  /* 0x0000000435047207 */ /* 0x000fca0004800000 */
[----:B------:R-:W-:Y:S02]  /*1880*/  IMAD.IADD R5, R3, 0x1, -R4 ;  /* 0x0000000103057824 */ /* 0x000fe400078e0a04 */
[----:B------:R-:W-:Y:S02]  /*1890*/  IMAD.IADD R3, R4, 0x1, -R3 ;  /* 0x0000000104037824 */ /* 0x000fe400078e0a03 */
[----:B------:R-:W-:Y:S02]  /*18a0*/  IMAD R53, R5, R7, R53 ;  /* 0x0000000705357224 */ /* 0x000fe400078e0235 */
[----:B------:R-:W-:-:S07]  /*18b0*/  IMAD R52, R3, R2, R52 ;  /* 0x0000000203347224 */ /* 0x000fce00078e0234 */
.L_x_17:
[----:B------:R-:W-:Y:S01]  /*18c0*/  BAR.SYNC.DEFER_BLOCKING 0x0 ;  /* 0x0000000000007b1d */ /* 0x000fe20000010000 */
[----:B------:R-:W-:Y:S01]  /*18d0*/  UISETP.NE.AND UP1, UPT, UR8, 0x2, UPT ;  /* 0x000000020800788c */ /* 0x000fe2000bf25270 */
[----:B------:R-:W-:Y:S02]  /*18e0*/  ISETP.NE.OR P5, PT, R0, 0x2, !P5 ;  /* 0x000000020000780c */ /* 0x000fe40006fa5670 */
[----:B------:R-:W-:-:S06]  /*18f0*/  LOP3.LUT R2, R64, 0x1f, RZ, 0xc0, !PT ;  /* 0x0000001f40027812 */ /* 0x000fcc00078ec0ff */
[----:B------:R-:W-:Y:S05]  /*1900*/  BRA.U UP1, `(.L_x_18) ;  /* 0x0000002901b07547 */ /* 0x000fea000b800000 */
[----:B------:R-:W1:Y:S01]  /*1910*/  LDCU UR13, c[0x0][0x38c] ;  /* 0x00007180ff0d77ac */ /* 0x000e620008000800 */
[----:B------:R-:W2:Y:S01]  /*1920*/  LDC R8, c[0x0][0x370] ;  /* 0x0000dc00ff087b82 */ /* 0x000ea20000000800 */
[----:B------:R-:W-:Y:S01]  /*1930*/  PLOP3.LUT P1, PT, PT, PT, UP2, 0x80, 0x8 ;  /* 0x000000000008781c */ /* 0x000fe20003f2f028 */
[----:B------:R-:W-:Y:S01]  /*1940*/  IMAD.MOV.U32 R15, RZ, RZ, 0x1 ;  /* 0x00000001ff0f7424 */ /* 0x000fe200078e00ff */
[----:B------:R-:W-:Y:S01]  /*1950*/  ISETP.EQ.OR P4, PT, R2, RZ, P5 ;  /* 0x000000ff0200720c */ /* 0x000fe20002f82670 */
[----:B------:R-:W-:Y:S01]  /*1960*/  IMAD.MOV.U32 R14, RZ, RZ, RZ ;  /* 0x000000ffff0e7224 */ /* 0x000fe200078e00ff */
[----:B------:R-:W-:Y:S02]  /*1970*/  PLOP3.LUT P1, PT, P1, PT, PT, 0x8, 0x80 ;  /* 0x000000000080781c */ /* 0x000fe40000f2e170 */
[----:B------:R-:W-:Y:S01]  /*1980*/  CS2R R12, SRZ ;  /* 0x00000000000c7805 */ /* 0x000fe2000001ff00 */
[----:B------:R-:W-:Y:S01]  /*1990*/  IMAD.MOV.U32 R11, RZ, RZ, 0x1 ;  /* 0x00000001ff0b7424 */ /* 0x000fe200078e00ff */
[----:B------:R-:W4:Y:S01]  /*19a0*/  LDC R0, c[0x0][0x374] ;  /* 0x0000dd00ff007b82 */ /* 0x000f220000000800 */
[----:B------:R-:W2:Y:S01]  /*19b0*/  LDCU.64 UR22, c[0x0][0x348] ;  /* 0x00006900ff1677ac */ /* 0x000ea20008000a00 */
[----:B------:R-:W-:Y:S01]  /*19c0*/  UMOV UR6, URZ ;  /* 0x000000ff00067c82 */ /* 0x000fe20008000000 */
[----:B-1----:R-:W-:-:S04]  /*19d0*/  UIADD3 UR5, UPT, UPT, UR13, 0x1f, URZ ;  /* 0x0000001f0d057890 */ /* 0x002fc8000fffe0ff */
[----:B------:R-:W-:-:S04]  /*19e0*/  USHF.R.S32.HI UR4, URZ, 0x1f, UR5 ;  /* 0x0000001fff047899 */ /* 0x000fc80008011405 */
[----:B------:R-:W-:-:S04]  /*19f0*/  ULEA.HI UR4, UR4, UR5, URZ, 0x5 ;  /* 0x0000000504047291 */ /* 0x000fc8000f8f28ff */
[----:B------:R-:W-:Y:S02]  /*1a00*/  USHF.R.S32.HI UR15, URZ, 0x5, UR4 ;  /* 0x00000005ff0f7899 */ /* 0x000fe40008011404 */
[----:B------:R-:W-:Y:S02]  /*1a10*/  UIADD3 UR4, UPT, UPT, UR13, -0x1, URZ ;  /* 0xffffffff0d047890 */ /* 0x000fe4000fffe0ff */
[----:B------:R-:W-:Y:S02]  /*1a20*/  UISETP.LT.U32.AND UP0, UPT, UR15, 0x31, UPT ;  /* 0x000000310f00788c */ /* 0x000fe4000bf01070 */
[----:B------:R-:W-:Y:S02]  /*1a30*/  UISETP.GE.U32.AND UP1, UPT, UR4, -0x3f, UPT ;  /* 0xffffffc10400788c */ /* 0x000fe4000bf26070 */
[----:B------:R-:W-:Y:S02]  /*1a40*/  USEL UR14, UR15, 0x31, UP0 ;  /* 0x000000310f0e7887 */ /* 0x000fe40008000000 */
[----:B------:R-:W-:-:S02]  /*1a50*/  UIADD3 UR13, UPT, UPT, UR13, 0x3e, URZ ;  /* 0x0000003e0d0d7890 */ /* 0x000fc4000fffe0ff */
[----:B------:R-:W-:Y:S02]  /*1a60*/  UIADD3 UR5, UPT, UPT, UR14, -0x1, URZ ;  /* 0xffffffff0e057890 */ /* 0x000fe4000fffe0ff */
[----:B------:R-:W-:-:S03]  /*1a70*/  UIADD3 UR7, UPT, UPT, UR15, -UR14, URZ ;  /* 0x8000000e0f077290 */ /* 0x000fc6000fffe0ff */
[----:B------:R-:W-:-:S04]  /*1a80*/  @UP1 UIADD3 UR5, UPT, UPT, UR14, URZ, URZ ;  /* 0x000000ff0e051290 */ /* 0x000fc8000fffe0ff */
[----:B--2---:R-:W-:-:S12]  /*1a90*/  UIADD3 UR5, UPT, UPT, UR5, 0x1, URZ ;  /* 0x0000000105057890 */ /* 0x004fd8000fffe0ff */
.L_x_36:
[----:B------:R-:W-:Y:S01]  /*1aa0*/  UISETP.NE.AND UP0, UPT, UR39, URZ, UPT ;  /* 0x000000ff2700728c */ /* 0x000fe2000bf05270 */
[----:B------:R-:W1:Y:S08]  /*1ab0*/  S2UR UR39, SR_CgaCtaId ;  /* 0x00000000002779c3 */ /* 0x000e700000008800 */
[----:B------:R-:W-:Y:S05]  /*1ac0*/  BRA.U UP0, `(.L_x_19) ;  /* 0x0000000100347547 */ /* 0x000fea000b800000 */
[----:B------:R-:W2:Y:S01]  /*1ad0*/  S2R R2, SR_CgaCtaId ;  /* 0x0000000000027919 */ /* 0x000ea20000008800 */
[----:B------:R-:W-:-:S04]  /*1ae0*/  MOV R3, 0x400 ;  /* 0x0000040000037802 */ /* 0x000fc80000000f00 */
[----:B--2---:R-:W-:Y:S02]  /*1af0*/  LEA R2, R2, R3, 0x18 ;  /* 0x0000000302027211 */ /* 0x004fe400078ec0ff */
[----:B------:R-:W-:-:S03]  /*1b00*/  SHF.L.U32 R3, R11, 0x1f, RZ ;  /* 0x0000001f0b037819 */ /* 0x000fc600000006ff */
[----:B------:R-:W-:-:S04]  /*1b10*/  IMAD R2, R12, 0x8, R2 ;  /* 0x000000080c027824 */ /* 0x000fc800078e0202 */
[----:B------:R-:W2:Y:S02]  /*1b20*/  SYNCS.PHASECHK.TRANS64.TRYWAIT P0, [R2+URZ+0x3a0], R3 ;  /* 0x0003a003020075a7 */ /* 0x000ea400080011ff */
[----:B--2---:R-:W-:Y:S05]  /*1b30*/  @!P0 BRA `(.L_x_20) ;  /* 0x0000005800f08947 */ /* 0x004fea0003800000 */
.L_x_136:
[----:B------:R-:W-:Y:S01]  /*1b40*/  VIADD R12, R12, 0x1 ;  /* 0x000000010c0c7836 */ /* 0x000fe20000000000 */
[----:B------:R2:W-:Y:S04]  /*1b50*/  SYNCS.ARRIVE.TRANS64.A1T0 RZ, [R2+URZ+0x390], RZ ;  /* 0x000390ff02ff79a7 */ /* 0x0005e800081000ff */
[----:B------:R-:W-:-:S04]  /*1b60*/  ISETP.NE.AND P0, PT, R12, 0x2, PT ;  /* 0x000000020c00780c */ /* 0x000fc80003f05270 */
[----:B------:R-:W-:Y:S02]  /*1b70*/  SEL R12, R12, RZ, P0 ;  /* 0x000000ff0c0c7207 */ /* 0x000fe40000000000 */
[----:B--2---:R-:W-:-:S04]  /*1b80*/  SEL R2, RZ, 0x1, P0 ;  /* 0x00000001ff027807 */ /* 0x004fc80000000000 */
[----:B------:R-:W-:-:S07]  /*1b90*/  LOP3.LUT R11, R11, R2, RZ, 0x3c, !PT ;  /* 0x000000020b0b7212 */ /* 0x000fce00078e3cff */
.L_x_19:
[----:B------:R-:W-:Y:S01]  /*1ba0*/  UMOV UR4, 0x400 ;  /* 0x0000040000047882 */ /* 0x000fe20000000000 */
[----:B------:R-:W-:Y:S01]  /*1bb0*/  SHF.L.U32 R2, R15, 0x1f, RZ ;  /* 0x0000001f0f027819 */ /* 0x000fe200000006ff */
[----:B-1----:R-:W-:Y:S01]  /*1bc0*/  ULEA UR4, UR39, UR4, 0x18 ;  /* 0x0000000427047291 */ /* 0x002fe2000f8ec0ff */
[----:B------:R-:W-:Y:S01]  /*1bd0*/  R2UR UR35, R53 ;  /* 0x00000000352372ca */ /* 0x000fe200000e0000 */
[----:B------:R-:W-:Y:S01]  /*1be0*/  UISETP.GE.U32.AND UP0, UPT, UR13, 0x3f, UPT ;  /* 0x0000003f0d00788c */ /* 0x000fe2000bf06070 */
[----:B------:R-:W-:Y:S01]  /*1bf0*/  R2UR UR11, R52 ;  /* 0x00000000340b72ca */ /* 0x000fe200000e0000 */
[----:B------:R-:W-:Y:S01]  /*1c00*/  ULEA UR8, UR6, UR4, 0x3 ;  /* 0x0000000406087291 */ /* 0x000fe2000f8e18ff */
[----:B------:R-:W-:-:S08]  /*1c10*/  UMOV UR24, URZ ;  /* 0x000000ff00187c82 */ /* 0x000fd00008000000 */
[----:B------:R1:W2:Y:S01]  /*1c20*/  SYNCS.PHASECHK.TRANS64.TRYWAIT P0, [UR8+0x188], R2 ;  /* 0x00018802ff0075a7 */ /* 0x0002a20008001108 */
[----:B------:R-:W-:Y:S02]  /*1c30*/  USHF.L.U32 UR35, UR35, 0x7, URZ ;  /* 0x0000000723237899 */ /* 0x000fe400080006ff */
[----:B------:R-:W-:Y:S01]  /*1c40*/  USHF.L.U32 UR11, UR11, 0x4, URZ ;  /* 0x000000040b0b7899 */ /* 0x000fe200080006ff */
[----:B------:R-:W-:Y:S11]  /*1c50*/  BRA.U !UP0, `(.L_x_21) ;  /* 0x0000000108a87547 */ /* 0x000ff6000b800000 */
[----:B------:R-:W-:Y:S01]  /*1c60*/  UMOV UR16, URZ ;  /* 0x000000ff00107c82 */ /* 0x000fe20008000000 */
[----:B------:R-:W-:-:S05]  /*1c70*/  UMOV UR17, UR6 ;  /* 0x0000000600117c82 */ /* 0x000fca0008000000 */
.L_x_26:
[----:B-1----:R-:W-:Y:S01]  /*1c80*/  ULEA UR33, UR17, UR4, 0x3 ;  /* 0x0000000411217291 */ /* 0x002fe2000f8e18ff */
[----:B--2---:R-:W-:Y:S01]  /*1c90*/  @!P5 MOV R3, 0x1200 ;  /* 0x000012000003d802 */ /* 0x004fe20000000f00 */
[----:B--2---:R-:W-:Y:S10]  /*1ca0*/  @P0 BRA `(.L_x_22) ;  /* 0x00000000000c0947 */ /* 0x004ff40003800000 */
[----:B------:R-:W-:-:S04]  /*1cb0*/  SHF.L.U32 R4, R15, 0x1f, RZ ;  /* 0x0000001f0f047819 */ /* 0x000fc800000006ff */
[----:B------:R-:W2:Y:S02]  /*1cc0*/  SYNCS.PHASECHK.TRANS64.TRYWAIT P0, [UR33+0x188], R4 ;  /* 0x00018804ff0075a7 */ /* 0x000ea40008001121 */
[----:B--2---:R-:W-:Y:S05]  /*1cd0*/  @!P0 BRA `(.L_x_23) ;  /* 0x00000058009c8947 */ /* 0x004fea0003800000 */
.L_x_22:
[----:B------:R2:W-:Y:S01]  /*1ce0*/  @!P5 SYNCS.ARRIVE.TRANS64 RZ, [UR33], R3 ;  /* 0x00000003ffffd9a7 */ /* 0x0005e20008000021 */
[----:B------:R-:W-:Y:S04]  /*1cf0*/  BSSY.RECONVERGENT B0, `(.L_x_24) ;  /* 0x0000003000007945 */ /* 0x000fe80003800200 */
[----:B------:R-:W-:Y:S05]  /*1d00*/  @P4 BRA `(.L_x_25) ;  /* 0x0000000000044947 */ /* 0x000fea0003800000 */
[----:B------:R-:W-:Y:S05]  /*1d10*/  BPT.TRAP 0x1 ;  /* 0x000000040000795c */ /* 0x000fea0000300000 */
.L_x_25:
[----:B------:R-:W-:Y:S05]  /*1d20*/  BSYNC.RECONVERGENT B0 ;  /* 0x0000000000007941 */ /* 0x000fea0003800200 */
.L_x_24:
[----:B------:R-:W-:Y:S02]  /*1d30*/  UIADD3 UR6, UPT, UPT, UR17, 0x1, URZ ;  /* 0x0000000111067890 */ /* 0x000fe4000fffe0ff */
[----:B------:R-:W-:Y:S02]  /*1d40*/  ULEA UR32, UR17, UR4, 0xc ;  /* 0x0000000411207291 */ /* 0x000fe4000f8e60ff */
[----:B------:R-:W-:Y:S02]  /*1d50*/  UISETP.NE.AND UP0, UPT, UR6, 0x31, UPT ;  /* 0x000000310600788c */ /* 0x000fe4000bf05270 */
[----:B------:R-:W-:Y:S02]  /*1d60*/  UIADD3 UR26, UP1, UPT, UR22, 0x80, URZ ;  /* 0x00000080161a7890 */ /* 0x000fe4000ff3e0ff */
[----:B------:R-:W-:Y:S02]  /*1d70*/  USEL UR9, URZ, 0x1, UP0 ;  /* 0x00000001ff097887 */ /* 0x000fe40008000000 */
[----:B------:R-:W-:-:S02]  /*1d80*/  USEL UR6, UR6, URZ, UP0 ;  /* 0x000000ff06067287 */ /* 0x000fc40008000000 */
[----:B------:R-:W-:Y:S02]  /*1d90*/  UIADD3 UR20, UP0, UPT, UR22, 0x180, URZ ;  /* 0x0000018016147890 */ /* 0x000fe4000ff1e0ff */
[----:B------:R-:W-:Y:S01]  /*1da0*/  ULEA UR8, UR6, UR4, 0x3 ;  /* 0x0000000406087291 */ /* 0x000fe2000f8e18ff */
[----:B------:R-:W-:Y:S01]  /*1db0*/  LOP3.LUT R15, R15, UR9, RZ, 0x3c, !PT ;  /* 0x000000090f0f7c12 */ /* 0x000fe2000f8e3cff */
[----:B------:R-:W-:Y:S02]  /*1dc0*/  USHF.L.U32 UR34, UR16, 0x5, URZ ;  /* 0x0000000510227899 */ /* 0x000fe400080006ff */
[----:B------:R-:W-:Y:S01]  /*1dd0*/  UIADD3.X UR27, UPT, UPT, URZ, UR23, URZ, UP1, !UPT ;  /* 0x00000017ff1b7290 */ /* 0x000fe20008ffe4ff */
[----:B-1----:R-:W-:Y:S01]  /*1de0*/  SHF.L.U32 R2, R15, 0x1f, RZ ;  /* 0x0000001f0f027819 */ /* 0x002fe200000006ff */
[----:B------:R-:W-:Y:S02]  /*1df0*/  UIADD3 UR32, UPT, UPT, UR32, 0x1480, URZ ;  /* 0x0000148020207890 */ /* 0x000fe4000fffe0ff */
[----:B------:R-:W-:Y:S01]  /*1e00*/  UIADD3.X UR21, UPT, UPT, URZ, UR23, URZ, UP0, !UPT ;  /* 0x00000017ff157290 */ /* 0x000fe200087fe4ff */
[----:B------:R1:W1:Y:S01]  /*1e10*/  SYNCS.PHASECHK.TRANS64.TRYWAIT P0, [UR8+0x188], R2 ;  /* 0x00018802ff0075a7 */ /* 0x0002620008001108 */
[----:B------:R-:W-:Y:S01]  /*1e20*/  ULEA UR8, UR17, UR4, 0x9 ;  /* 0x0000000411087291 */ /* 0x000fe2000f8e48ff */
[----:B------:R-:W-:Y:S01]  /*1e30*/  UMOV UR18, 0x0 ;  /* 0x0000000000127882 */ /* 0x000fe20000000000 */
[----:B------:R-:W-:-:S02]  /*1e40*/  UMOV UR19, 0x10000000 ;  /* 0x1000000000137882 */ /* 0x000fc40000000000 */
[----:B------:R-:W-:Y:S01]  /*1e50*/  UIADD3 UR8, UPT, UPT, UR8, 0x32480, URZ ;  /* 0x0003248008087890 */ /* 0x000fe2000fffe0ff */
[----:B------:R1:W-:Y:S01]  /*1e60*/  UTMALDG.3D [UR32], [UR26], desc[UR18] ;  /* 0x000012201a0075b4 */ /* 0x0003e20008011000 */
[----:B------:R-:W-:Y:S01]  /*1e70*/  UMOV UR12, UR36 ;  /* 0x00000024000c7c82 */ /* 0x000fe20008000000 */
[----:B------:R-:W-:Y:S01]  /*1e80*/  UMOV UR9, UR33 ;  /* 0x0000002100097c82 */ /* 0x000fe20008000000 */
[----:B------:R-:W-:Y:S01]  /*1e90*/  UMOV UR10, UR34 ;  /* 0x00000022000a7c82 */ /* 0x000fe20008000000 */
[----:B------:R-:W-:Y:S01]  /*1ea0*/  UIADD3 UR16, UPT, UPT, UR16, 0x1, URZ ;  /* 0x0000000110107890 */ /* 0x000fe2000fffe0ff */
[----:B------:R-:W-:Y:S01]  /*1eb0*/  UMOV UR24, UR5 ;  /* 0x0000000500187c82 */ /* 0x000fe20008000000 */
[----:B------:R-:W-:Y:S02]  /*1ec0*/  UMOV UR17, UR6 ;  /* 0x0000000600117c82 */ /* 0x000fe40008000000 */
[----:B------:R1:W-:Y:S01]  /*1ed0*/  UTMALDG.3D [UR8], [UR20], desc[UR18] ;  /* 0x00001208140075b4 */ /* 0x0003e20008011000 */
[----:B------:R-:W-:-:S09]  /*1ee0*/  UISETP.NE.AND UP0, UPT, UR16, UR5, UPT ;  /* 0x000000051000728c */ /* 0x000fd2000bf05270 */
[----:B------:R-:W-:Y:S05]  /*1ef0*/  BRA.U UP0, `(.L_x_26) ;  /* 0xfffffffd00607547 */ /* 0x000fea000b83ffff */
.L_x_21:
[----:B-1----:R-:W-:Y:S01]  /*1f00*/  ULEA UR8, UR6, UR4, 0x3 ;  /* 0x0000000406087291 */ /* 0x002fe2000f8e18ff */
[----:B------:R-:W-:Y:S01]  /*1f10*/  SHF.L.U32 R2, R15, 0x1f, RZ ;  /* 0x0000001f0f027819 */ /* 0x000fe200000006ff */
[----:B------:R-:W-:Y:S01]  /*1f20*/  @!P1 SYNCS.ARRIVE.TRANS64.A1T0 RZ, [UR4+0x328], RZ ;  /* 0x000328ffffff99a7 */ /* 0x000fe20008100004 */
[----:B------:R-:W-:-:S06]  /*1f30*/  UISETP.GT.AND UP0, UPT, UR15, UR14, UPT ;  /* 0x0000000e0f00728c */ /* 0x000fcc000bf04270 */
[----:B--2---:R1:W2:Y:S03]  /*1f40*/  SYNCS.PHASECHK.TRANS64.TRYWAIT P0, [UR8+0x188], R2 ;  /* 0x00018802ff0075a7 */ /* 0x0042a60008001108 */
[----:B------:R-:W-:Y:S05]  /*1f50*/  BRA.U !UP0, `(.L_x_27) ;  /* 0x0000000108ac7547 */ /* 0x000fea000b800000 */
[----:B------:R-:W-:Y:S01]  /*1f60*/  UIADD3 UR21, UPT, UPT, UR7, UR24, URZ ;  /* 0x0000001807157290 */ /* 0x000fe2000fffe0ff */
[----:B------:R-:W-:-:S11]  /*1f70*/  UMOV UR25, UR6 ;  /* 0x0000000600197c82 */ /* 0x000fd60008000000 */
.L_x_32:
[----:B-1----:R-:W-:Y:S01]  /*1f80*/  ULEA UR17, UR25, UR4, 0x3 ;  /* 0x0000000419117291 */ /* 0x002fe2000f8e18ff */
[----:B--2---:R-:W-:Y:S01]  /*1f90*/  @!P5 MOV R3, 0x1200 ;  /* 0x000012000003d802 */ /* 0x004fe20000000f00 */
[----:B--2---:R-:W-:Y:S10]  /*1fa0*/  @P0 BRA `(.L_x_28) ;  /* 0x00000000000c0947 */ /* 0x004ff40003800000 */
[----:B------:R-:W-:-:S04]  /*1fb0*/  SHF.L.U32 R4, R15, 0x1f, RZ ;  /* 0x0000001f0f047819 */ /* 0x000fc800000006ff */
[----:B------:R-:W2:Y:S02]  /*1fc0*/  SYNCS.PHASECHK.TRANS64.TRYWAIT P0, [UR17+0x188], R4 ;  /* 0x00018804ff0075a7 */ /* 0x000ea40008001111 */
[----:B--2---:R-:W-:Y:S05]  /*1fd0*/  @!P0 BRA `(.L_x_29) ;  /* 0x0000005400f48947 */ /* 0x004fea0003800000 */
.L_x_28:
[----:B------:R2:W-:Y:S01]  /*1fe0*/  @!P5 SYNCS.ARRIVE.TRANS64 RZ, [UR17], R3 ;  /* 0x00000003ffffd9a7 */ /* 0x0005e20008000011 */
[----:B------:R-:W-:Y:S04]  /*1ff0*/  BSSY.RECONVERGENT B0, `(.L_x_30) ;  /* 0x0000003000007945 */ /* 0x000fe80003800200 */
[----:B------:R-:W-:Y:S05]  /*2000*/  @P4 BRA `(.L_x_31) ;  /* 0x0000000000044947 */ /* 0x000fea0003800000 */
[----:B------:R-:W-:Y:S05]  /*2010*/  BPT.TRAP 0x1 ;  /* 0x000000040000795c */ /* 0x000fea0000300000 */
.L_x_31:
[----:B------:R-:W-:Y:S05]  /*2020*/  BSYNC.RECONVERGENT B0 ;  /* 0x0000000000007941 */ /* 0x000fea0003800200 */
.L_x_30:
        /* <DEDUP_REMOVED lines=10> */
[----:B------:R-:W-:Y:S01]  /*20d0*/  UIADD3 UR16, UPT, UPT, UR16, 0x1480, URZ ;  /* 0x0000148010107890 */ /* 0x000fe2000fffe0ff */
[----:B-1----:R-:W-:Y:S01]  /*20e0*/  SHF.L.U32 R2, R15, 0x1f, RZ ;  /* 0x0000001f0f027819 */ /* 0x002fe200000006ff */
[----:B------:R-:W-:Y:S02]  /*20f0*/  UIADD3.X UR31, UPT, UPT, URZ, UR23, URZ, UP1, !UPT ;  /* 0x00000017ff1f7290 */ /* 0x000fe40008ffe4ff */
[----:B------:R-:W-:Y:S01]  /*2100*/  UIADD3.X UR29, UPT, UPT, URZ, UR23, URZ, UP0, !UPT ;  /* 0x00000017ff1d7290 */ /* 0x000fe200087fe4ff */
[----:B------:R1:W1:Y:S01]  /*2110*/  SYNCS.PHASECHK.TRANS64.TRYWAIT P0, [UR8+0x188], R2 ;  /* 0x00018802ff0075a7 */ /* 0x0002620008001108 */
[----:B------:R-:W-:Y:S01]  /*2120*/  ULEA UR8, UR25, UR4, 0x9 ;  /* 0x0000000419087291 */ /* 0x000fe2000f8e48ff */
[----:B------:R-:W-:Y:S01]  /*2130*/  UMOV UR26, 0x0 ;  /* 0x00000000001a7882 */ /* 0x000fe20000000000 */
[----:B------:R-:W-:-:S02]  /*2140*/  UMOV UR27, 0x10000000 ;  /* 0x10000000001b7882 */ /* 0x000fc40000000000 */
[----:B------:R-:W-:Y:S01]  /*2150*/  UIADD3 UR8, UPT, UPT, UR8, 0x32480, URZ ;  /* 0x0003248008087890 */ /* 0x000fe2000fffe0ff */
[----:B------:R-:W-:Y:S01]  /*2160*/  UMOV UR19, UR35 ;  /* 0x0000002300137c82 */ /* 0x000fe20008000000 */
[----:B------:R-:W-:Y:S01]  /*2170*/  UMOV UR20, UR36 ;  /* 0x0000002400147c82 */ /* 0x000fe20008000000 */
[----:B------:R-:W-:Y:S01]  /*2180*/  UMOV UR12, UR36 ;  /* 0x00000024000c7c82 */ /* 0x000fe20008000000 */
[----:B------:R-:W-:Y:S01]  /*2190*/  UMOV UR9, UR17 ;  /* 0x0000001100097c82 */ /* 0x000fe20008000000 */
[----:B------:R-:W-:Y:S01]  /*21a0*/  UMOV UR10, UR18 ;  /* 0x00000012000a7c82 */ /* 0x000fe20008000000 */
[----:B------:R1:W-:Y:S01]  /*21b0*/  UTMALDG.3D [UR16], [UR30], desc[UR26] ;  /* 0x00001a101e0075b4 */ /* 0x0003e20008011000 */
[----:B------:R-:W-:Y:S01]  /*21c0*/  UIADD3 UR24, UPT, UPT, UR24, 0x1, URZ ;  /* 0x0000000118187890 */ /* 0x000fe2000fffe0ff */
[----:B------:R-:W-:-:S03]  /*21d0*/  UMOV UR25, UR6 ;  /* 0x0000000600197c82 */ /* 0x000fc60008000000 */
[----:B------:R-:W-:Y:S01]  /*21e0*/  UISETP.NE.AND UP0, UPT, UR24, UR21, UPT ;  /* 0x000000151800728c */ /* 0x000fe2000bf05270 */
[----:B------:R1:W-:Y:S08]  /*21f0*/  UTMALDG.3D [UR8], [UR28], desc[UR26] ;  /* 0x00001a081c0075b4 */ /* 0x0003f00008011000 */
[----:B------:R-:W-:Y:S05]  /*2200*/  BRA.U UP0, `(.L_x_32) ;  /* 0xfffffffd005c7547 */ /* 0x000fea000b83ffff */
.L_x_27:
[C---:B-1----:R-:W-:Y:S01]  /*2210*/  LEA R2, R14.reuse, UR4, 0x3 ;  /* 0x000000040e027c11 */ /* 0x042fe2000f8e18ff */
[----:B------:R-:W-:Y:S01]  /*2220*/  NOP ;  /* 0x0000000000007918 */ /* 0x000fe20000000000 */
[----:B--2---:R-:W-:Y:S02]  /*2230*/  SHF.L.U32 R3, R13, 0x1f, RZ ;  /* 0x0000001f0d037819 */ /* 0x004fe400000006ff */
[----:B------:R-:W-:Y:S02]  /*2240*/  LEA R4, R14, UR4, 0x4 ;  /* 0x000000040e047c11 */ /* 0x000fe4000f8e20ff */
[----:B------:R-:W1:Y:S02]  /*2250*/  SYNCS.PHASECHK.TRANS64.TRYWAIT P0, [R2+URZ+0x330], R3 ;  /* 0x00033003020075a7 */ /* 0x000e6400080011ff */
[----:B-1----:R-:W-:Y:S05]  /*2260*/  @!P0 BRA `(.L_x_33) ;  /* 0x0000005400688947 */ /* 0x002fea0003800000 */
.L_x_139:
[----:B------:R-:W2:Y:S01]  /*2270*/  LDS.128 R4, [R4+0x3c0] ;  /* 0x0003c00004047984 */ /* 0x000ea20000000c00 */
[----:B---3--:R-:W-:Y:S01]  /*2280*/  ISETP.GE.AND P0, PT, R26, 0x1, PT ;  /* 0x000000011a00780c */ /* 0x008fe20003f06270 */
[----:B-1----:R-:W-:Y:S01]  /*2290*/  VIADD R2, R2, 0x340 ;  /* 0x0000034002027836 */ /* 0x002fe20000000000 */
[----:B------:R-:W-:Y:S01]  /*22a0*/  @!PT LDS RZ, [RZ] ;  /* 0x00000000fffff984 */ /* 0x000fe20000000800 */
[----:B------:R-:W-:Y:S01]  /*22b0*/  @!PT LDS RZ, [RZ] ;  /* 0x00000000fffff984 */ /* 0x000fe20000000800 */
[----:B------:R-:W-:Y:S01]  /*22c0*/  @!PT LDS RZ, [RZ] ;  /* 0x00000000fffff984 */ /* 0x000fe20000000800 */
[----:B------:R-:W-:Y:S01]  /*22d0*/  @!PT LDS RZ, [RZ] ;  /* 0x00000000fffff984 */ /* 0x000fe20000000800 */
[----:B------:R1:W-:Y:S06]  /*22e0*/  MEMBAR.ALL.CTA ;  /* 0x0000000000007992 */ /* 0x0003ec0000008000 */
[----:B-1----:R-:W1:Y:S01]  /*22f0*/  FENCE.VIEW.ASYNC.S ;  /* 0x00000000000073c6 */ /* 0x002e620000000000 */
[----:B------:R-:W-:-:S04]  /*2300*/  PRMT R2, RZ, 0x654, R2 ;  /* 0x00000654ff027816 */ /* 0x000fc80000000002 */
[----:B-1----:R1:W-:Y:S01]  /*2310*/  SYNCS.ARRIVE.TRANS64.RED.A1T0 RZ, [R2+URZ], RZ ;  /* 0x000000ff02ff79a7 */ /* 0x0023e200081004ff */
[----:B--2---:R-:W-:-:S13]  /*2320*/  LOP3.LUT P2, RZ, R6, 0x1, RZ, 0xc0, !PT ;  /* 0x0000000106ff7812 */ /* 0x004fda000784c0ff */
[----:B------:R-:W-:Y:S01]  /*2330*/  @P2 SHF.R.U32.HI R3, RZ, 0x10, R5 ;  /* 0x00000010ff032819 */ /* 0x000fe20000011605 */
[----:B------:R-:W-:Y:S01]  /*2340*/  VOTEU.ANY UP0, P2 ;  /* 0x0000000000ff7886 */ /* 0x000fe20001000100 */
[----:B------:R-:W-:Y:S02]  /*2350*/  @P2 MOV R10, R4 ;  /* 0x00000004000a2202 */ /* 0x000fe40000000f00 */
[----:B------:R-:W-:Y:S02]  /*2360*/  @P2 R2UR.BROADCAST UR8, R3 ;  /* 0x00000000030822ca */ /* 0x000fe400008e0000 */
[----:B------:R-:W-:-:S11]  /*2370*/  @P2 LOP3.LUT R9, R5, 0xffff, RZ, 0xc0, !PT ;  /* 0x0000ffff05092812 */ /* 0x000fd600078ec0ff */
[----:B------:R-:W-:Y:S01]  /*2380*/  @UP0 UMOV UR36, UR8 ;  /* 0x0000000800240c82 */ /* 0x000fe20008000000 */
[----:B-1----:R-:W-:Y:S05]  /*2390*/  @!P0 BRA `(.L_x_34) ;  /* 0x0000000000b88947 */ /* 0x002fea0003800000 */
[----:B------:R-:W4:Y:S01]  /*23a0*/  LDC.64 R4, c[0x0][0xb18] ;  /* 0x0002c600ff047b82 */ /* 0x000f220000000a00 */
[----:B------:R-:W-:-:S07]  /*23b0*/  ISETP.NE.AND P3, PT, R26, 0x1, PT ;  /* 0x000000011a00780c */ /* 0x000fce0003f65270 */
[----:B------:R-:W1:Y:S08]  /*23c0*/  LDC.64 R6, c[0x0][0xb10] ;  /* 0x0002c400ff067b82 */ /* 0x000e700000000a00 */
[----:B------:R-:W2:Y:S08]  /*23d0*/  LDC R16, c[0x0][0xb20] ;  /* 0x0002c800ff107b82 */ /* 0x000eb00000000800 */
[----:B------:R-:W3:Y:S01]  /*23e0*/  LDC R17, c[0x0][0xb0c] ;  /* 0x0002c300ff117b82 */ /* 0x000ee20000000800 */
[----:B----4-:R-:W-:Y:S01]  /*23f0*/  IMAD.HI.U32 R19, R0, R5, RZ ;  /* 0x0000000500137227 */ /* 0x010fe200078e00ff */
[----:B------:R-:W-:-:S03]  /*2400*/  ISETP.NE.AND P0, PT, R4, 0x1, PT ;  /* 0x000000010400780c */ /* 0x000fc60003f05270 */
[----:B------:R-:W-:-:S03]  /*2410*/  IMAD.HI.U32 R5, R9, R5, RZ ;  /* 0x0000000509057227 */ /* 0x000fc600078e00ff */
[----:B------:R-:W4:Y:S01]  /*2420*/  LDC.64 R2, c[0x0][0xb28] ;  /* 0x0002ca00ff027b82 */ /* 0x000f220000000a00 */
[----:B-1----:R-:W-:-:S04]  /*2430*/  IMAD.HI.U32 R20, R8, R6, RZ ;  /* 0x0000000608147227 */ /* 0x002fc800078e00ff */
[----:B------:R-:W-:Y:S01]  /*2440*/  IMAD.HI.U32 R21, R10, R6, RZ ;  /* 0x000000060a157227 */ /* 0x000fe200078e00ff */
[----:B------:R-:W-:Y:S02]  /*2450*/  SHF.R.U32.HI R20, RZ, R7, R20 ;  /* 0x00000007ff147219 */ /* 0x000fe40000011614 */
[-C--:B--2---:R-:W-:Y:S02]  /*2460*/  SHF.R.U32.HI R19, RZ, R16.reuse, R19 ;  /* 0x00000010ff137219 */ /* 0x084fe40000011613 */
[----:B------:R-:W-:Y:S02]  /*2470*/  SHF.R.U32.HI R5, RZ, R16, R5 ;  /* 0x00000010ff057219 */ /* 0x000fe40000011605 */
[----:B------:R-:W-:Y:S02]  /*2480*/  SEL R19, R0, R19, !P0 ;  /* 0x0000001300137207 */ /* 0x000fe40004000000 */
[----:B------:R-:W-:Y:S02]  /*2490*/  SHF.R.U32.HI R21, RZ, R7, R21 ;  /* 0x00000007ff157219 */ /* 0x000fe40000011615 */
[----:B---3--:R-:W-:-:S02]  /*24a0*/  ISETP.NE.AND P1, PT, R17, 0x1, PT ;  /* 0x000000011100780c */ /* 0x008fc40003f25270 */
[----:B------:R-:W-:Y:S02]  /*24b0*/  SEL R5, R9, R5, !P0 ;  /* 0x0000000509057207 */ /* 0x000fe40004000000 */
[----:B------:R-:W-:Y:S02]  /*24c0*/  SEL R20, R8, R20, !P1 ;  /* 0x0000001408147207 */ /* 0x000fe40004800000 */
[----:B------:R-:W-:Y:S01]  /*24d0*/  SEL R21, R10, R21, !P1 ;  /* 0x000000150a157207 */ /* 0x000fe20004800000 */
[----:B----4-:R-:W-:-:S04]  /*24e0*/  IMAD.HI.U32 R18, R19, R2, RZ ;  /* 0x0000000213127227 */ /* 0x010fc800078e00ff */
        /* <DEDUP_REMOVED lines=10> */
[----:B------:R-:W-:-:S04]  /*2590*/  @!P0 IMAD.HI.U32 R7, R21, R2, RZ ;  /* 0x0000000215078227 */ /* 0x000fc800078e00ff */
[----:B------:R-:W-:Y:S01]  /*25a0*/  IMAD.MOV R2, RZ, RZ, -R6 ;  /* 0x000000ffff027224 */ /* 0x000fe200078e0a06 */
[----:B------:R-:W-:Y:S02]  /*25b0*/  @!P0 SHF.R.U32.HI R3, RZ, R3, R7 ;  /* 0x00000003ff038219 */ /* 0x000fe40000011607 */
[----:B------:R-:W-:Y:S01]  /*25c0*/  IADD3 R7, PT, PT, -R5, RZ, RZ ;  /* 0x000000ff05077210 */ /* 0x000fe20007ffe1ff */
[----:B------:R-:W-:Y:S01]  /*25d0*/  IMAD R2, R26, R2, R5 ;  /* 0x000000021a027224 */ /* 0x000fe200078e0205 */
        /* <DEDUP_REMOVED lines=10> */
.L_x_34:
[----:B------:R-:W1:Y:S02]  /*2680*/  LDCU UR8, c[0x0][0xb30] ;  /* 0x00016600ff0877ac */ /* 0x000e640008000800 */
[----:B-1----:R-:W-:-:S09]  /*2690*/  UISETP.NE.AND UP0, UPT, UR8, 0x1, UPT ;  /* 0x000000010800788c */ /* 0x002fd2000bf05270 */
[----:B------:R-:W-:Y:S05]  /*26a0*/  BRA.U UP0, `(.L_x_35) ;  /* 0x0000000100407547 */ /* 0x000fea000b800000 */
[----:B------:R-:W1:Y:S08]  /*26b0*/  LDC.64 R4, c[0x0][0xb10] ;  /* 0x0002c400ff047b82 */ /* 0x000e700000000a00 */
[----:B------:R-:W2:Y:S08]  /*26c0*/  LDC.64 R2, c[0x0][0xb18] ;  /* 0x0002c600ff027b82 */ /* 0x000eb00000000a00 */
[----:B------:R-:W3:Y:S08]  /*26d0*/  LDC R6, c[0x0][0xb20] ;  /* 0x0002c800ff067b82 */ /* 0x000ef00000000800 */
[----:B------:R-:W4:Y:S01]  /*26e0*/  LDC R7, c[0x0][0xb0c] ;  /* 0x0002c300ff077b82 */ /* 0x000f220000000800 */
[----:B-1----:R-:W-:-:S05]  /*26f0*/  IMAD.HI.U32 R4, R10, R4, RZ ;  /* 0x000000040a047227 */ /* 0x002fca00078e00ff */
[----:B------:R-:W-:Y:S01]  /*2700*/  SHF.R.U32.HI R4, RZ, R5, R4 ;  /* 0x00000005ff047219 */ /* 0x000fe20000011604 */
[----:B--2---:R-:W-:Y:S01]  /*2710*/  IMAD.HI.U32 R3, R9, R3, RZ ;  /* 0x0000000309037227 */ /* 0x004fe200078e00ff */
[----:B------:R-:W-:-:S04]  /*2720*/  ISETP.NE.AND P0, PT, R2, 0x1, PT ;  /* 0x000000010200780c */ /* 0x000fc80003f05270 */
[----:B---3--:R-:W-:-:S04]  /*2730*/  SHF.R.U32.HI R3, RZ, R6, R3 ;  /* 0x00000006ff037219 */ /* 0x008fc80000011603 */
[----:B------:R-:W-:Y:S02]  /*2740*/  SEL R3, R9, R3, !P0 ;  /* 0x0000000309037207 */ /* 0x000fe40004000000 */
[----:B----4-:R-:W-:-:S04]  /*2750*/  ISETP.NE.AND P1, PT, R7, 0x1, PT ;  /* 0x000000010700780c */ /* 0x010fc80003f25270 */
[----:B------:R-:W-:-:S05]  /*2760*/  SEL R4, R10, R4, !P1 ;  /* 0x000000040a047207 */ /* 0x000fca0004800000 */
[----:B------:R-:W-:Y:S02]  /*2770*/  IMAD.IADD R5, R3, 0x1, -R4 ;  /* 0x0000000103057824 */ /* 0x000fe400078e0a04 */
[----:B------:R-:W-:Y:S02]  /*2780*/  IMAD.IADD R3, R4, 0x1, -R3 ;  /* 0x0000000104037824 */ /* 0x000fe400078e0a03 */
[----:B------:R-:W-:Y:S02]  /*2790*/  IMAD R10, R5, R7, R10 ;  /* 0x00000007050a7224 */ /* 0x000fe400078e020a */
[----:B------:R-:W-:-:S07]  /*27a0*/  IMAD R9, R3, R2, R9 ;  /* 0x0000000203097224 */ /* 0x000fce00078e0209 */
.L_x_35:
[----:B------:R-:W-:Y:S01]  /*27b0*/  VIADD R14, R14, 0x1 ;  /* 0x000000010e0e7836 */ /* 0x000fe20000000000 */
[----:B------:R-:W-:Y:S01]  /*27c0*/  PLOP3.LUT P1, PT, PT, PT, PT, 0x80, 0x8 ;  /* 0x000000000008781c */ /* 0x000fe20003f2f070 */
[----:B------:R-:W-:Y:S02]  /*27d0*/  IMAD.IADD R53, R10, 0x1, R51 ;  /* 0x000000010a357824 */ /* 0x000fe400078e0233 */
[----:B------:R-:W-:Y:S01]  /*27e0*/  IMAD.IADD R52, R9, 0x1, R50 ;  /* 0x0000000109347824 */ /* 0x000fe200078e0232 */
[----:B------:R-:W-:-:S04]  /*27f0*/  ISETP.NE.AND P0, PT, R14, 0x2, PT ;  /* 0x000000020e00780c */ /* 0x000fc80003f05270 */
[----:B------:R-:W-:Y:S02]  /*2800*/  SEL R2, RZ, 0x1, P0 ;  /* 0x00000001ff027807 */ /* 0x000fe40000000000 */
[----:B------:R-:W-:Y:S02]  /*2810*/  SEL R14, R14, RZ, P0 ;  /* 0x000000ff0e0e7207 */ /* 0x000fe40000000000 */
[----:B------:R-:W-:Y:S01]  /*2820*/  LOP3.LUT R13, R13, R2, RZ, 0x3c, !PT ;  /* 0x000000020d0d7212 */ /* 0x000fe200078e3cff */
[----:B------:R-:W-:Y:S06]  /*2830*/  @P2 BRA `(.L_x_36) ;  /* 0xfffffff000982947 */ /* 0x000fec000383ffff */
[----:B------:R-:W-:Y:S01]  /*2840*/  UIADD3 UR4, UPT, UPT, UR4, 0x188, URZ ;  /* 0x0000018804047890 */ /* 0x000fe2000fffe0ff */
[----:B------:R-:W-:-:S03]  /*2850*/  SHF.L.U32 R2, R15, 0x1f, RZ ;  /* 0x0000001f0f027819 */ /* 0x000fc600000006ff */
[----:B------:R-:W-:-:S09]  /*2860*/  ULEA UR5, UR6, UR4, 0x3 ;  /* 0x0000000406057291 */ /* 0x000fd2000f8e18ff */
[----:B------:R-:W1:Y:S02]  /*2870*/  SYNCS.PHASECHK.TRANS64.TRYWAIT P0, [UR5], R2 ;  /* 0x00000002ff0075a7 */ /* 0x000e640008001105 */
[----:B-1----:R-:W-:Y:S05]  /*2880*/  @!P0 BRA `(.L_x_37) ;  /* 0x0000004c00f48947 */ /* 0x002fea0003800000 */
.L_x_141:
[----:B------:R-:W-:-:S04]  /*2890*/  UIADD3 UR6, UPT, UPT, UR6, 0x1, URZ ;  /* 0x0000000106067890 */ /* 0x000fc8000fffe0ff */
[----:B------:R-:W-:-:S04]  /*28a0*/  UISETP.NE.AND UP0, UPT, UR6, 0x31, UPT ;  /* 0x000000310600788c */ /* 0x000fc8000bf05270 */
[----:B------:R-:W-:Y:S02]  /*28b0*/  USEL UR7, URZ, 0x1, UP0 ;  /* 0x00000001ff077887 */ /* 0x000fe40008000000 */
[----:B------:R-:W-:-:S04]  /*28c0*/  USEL UR6, UR6, URZ, UP0 ;  /* 0x000000ff06067287 */ /* 0x000fc80008000000 */
[----:B------:R-:W-:Y:S01]  /*28d0*/  ULEA UR5, UR6, UR4, 0x3 ;  /* 0x0000000406057291 */ /* 0x000fe2000f8e18ff */
[----:B-1----:R-:W-:-:S04]  /*28e0*/  LOP3.LUT R2, R15, UR7, RZ, 0x3c, !PT ;  /* 0x000000070f027c12 */ /* 0x002fc8000f8e3cff */
[----:B------:R-:W-:-:S04]  /*28f0*/  SHF.L.U32 R3, R2, 0x1f, RZ ;  /* 0x0000001f02037819 */ /* 0x000fc800000006ff */
[----:B------:R-:W1:Y:S02]  /*2900*/  SYNCS.PHASECHK.TRANS64.TRYWAIT P0, [UR5], R3 ;  /* 0x00000003ff0075a7 */ /* 0x000e640008001105 */
[----:B-1----:R-:W-:Y:S05]  /*2910*/  @!P0 BRA `(.L_x_38) ;  /* 0x0000004c00e88947 */ /* 0x002fea0003800000 */
.L_x_143:
[----:B------:R-:W-:-:S04]  /*2920*/  UIADD3 UR6, UPT, UPT, UR6, 0x1, URZ ;  /* 0x0000000106067890 */ /* 0x000fc8000fffe0ff */
[----:B------:R-:W-:-:S04]  /*2930*/  UISETP.NE.AND UP0, UPT, UR6, 0x31, UPT ;  /* 0x000000310600788c */ /* 0x000fc8000bf05270 */
[----:B------:R-:W-:Y:S02]  /*2940*/  USEL UR7, URZ, 0x1, UP0 ;  /* 0x00000001ff077887 */ /* 0x000fe40008000000 */
[----:B------:R-:W-:-:S04]  /*2950*/  USEL UR6, UR6, URZ, UP0 ;  /* 0x000000ff06067287 */ /* 0x000fc80008000000 */
[----:B------:R-:W-:Y:S01]  /*2960*/  ULEA UR5, UR6, UR4, 0x3 ;  /* 0x0000000406057291 */ /* 0x000fe2000f8e18ff */
[----:B------:R-:W-:-:S04]  /*2970*/  LOP3.LUT R2, R2, UR7, RZ, 0x3c, !PT ;  /* 0x0000000702027c12 */ /* 0x000fc8000f8e3cff */
[----:B-1----:R-:W-:-:S04]  /*2980*/  SHF.L.U32 R3, R2, 0x1f, RZ ;  /* 0x0000001f02037819 */ /* 0x002fc800000006ff */
[----:B------:R-:W1:Y:S02]  /*2990*/  SYNCS.PHASECHK.TRANS64.TRYWAIT P0, [UR5], R3 ;  /* 0x00000003ff0075a7 */ /* 0x000e640008001105 */
[----:B-1----:R-:W-:Y:S05]  /*29a0*/  @!P0 BRA `(.L_x_39) ;  /* 0x0000004c00dc8947 */ /* 0x002fea0003800000 */
.L_x_145:
        /* <DEDUP_REMOVED lines=9> */
.L_x_147:
        /* <DEDUP_REMOVED lines=9> */
.L_x_149:
        /* <DEDUP_REMOVED lines=9> */
.L_x_151:
        /* <DEDUP_REMOVED lines=9> */
.L_x_153:
        /* <DEDUP_REMOVED lines=9> */
.L_x_155:
        /* <DEDUP_REMOVED lines=9> */
.L_x_157:
        /* <DEDUP_REMOVED lines=9> */
.L_x_159:
        /* <DEDUP_REMOVED lines=9> */
.L_x_161:
        /* <DEDUP_REMOVED lines=9> */
.L_x_163:
        /* <DEDUP_REMOVED lines=9> */
.L_x_165:
        /* <DEDUP_REMOVED lines=9> */
.L_x_167:
        /* <DEDUP_REMOVED lines=9> */
.L_x_169:
        /* <DEDUP_REMOVED lines=9> */
.L_x_171:
        /* <DEDUP_REMOVED lines=9> */
.L_x_173:
        /* <DEDUP_REMOVED lines=9> */
.L_x_175:
        /* <DEDUP_REMOVED lines=9> */
.L_x_177:
        /* <DEDUP_REMOVED lines=9> */
.L_x_179:
        /* <DEDUP_REMOVED lines=9> */
.L_x_181:
        /* <DEDUP_REMOVED lines=9> */
.L_x_183:
        /* <DEDUP_REMOVED lines=9> */
.L_x_185:
        /* <DEDUP_REMOVED lines=9> */
.L_x_187:
        /* <DEDUP_REMOVED lines=9> */
.L_x_189:
        /* <DEDUP_REMOVED lines=9> */
.L_x_191:
        /* <DEDUP_REMOVED lines=9> */
.L_x_193:
        /* <DEDUP_REMOVED lines=9> */
.L_x_195:
        /* <DEDUP_REMOVED lines=9> */
.L_x_197:
        /* <DEDUP_REMOVED lines=9> */
.L_x_199:
        /* <DEDUP_REMOVED lines=9> */
.L_x_201:
        /* <DEDUP_REMOVED lines=9> */
.L_x_203:
        /* <DEDUP_REMOVED lines=9> */
.L_x_205:
        /* <DEDUP_REMOVED lines=9> */
.L_x_207:
        /* <DEDUP_REMOVED lines=9> */
.L_x_209:
        /* <DEDUP_REMOVED lines=9> */
.L_x_211:
        /* <DEDUP_REMOVED lines=9> */
.L_x_213:
        /* <DEDUP_REMOVED lines=9> */
.L_x_215:
        /* <DEDUP_REMOVED lines=9> */
.L_x_217:
        /* <DEDUP_REMOVED lines=9> */
.L_x_219:
        /* <DEDUP_REMOVED lines=9> */
.L_x_221:
        /* <DEDUP_REMOVED lines=9> */
.L_x_223:
        /* <DEDUP_REMOVED lines=9> */
.L_x_225:
        /* <DEDUP_REMOVED lines=9> */
.L_x_227:
        /* <DEDUP_REMOVED lines=9> */
.L_x_229:
        /* <DEDUP_REMOVED lines=9> */
.L_x_231:
        /* <DEDUP_REMOVED lines=9> */
.L_x_233:
        /* <DEDUP_REMOVED lines=9> */
.L_x_235:
[----:B------:R-:W-:-:S04]  /*4300*/  UIADD3 UR6, UPT, UPT, UR6, 0x1, URZ ;  /* 0x0000000106067890 */ /* 0x000fc8000fffe0ff */
[----:B------:R-:W-:-:S04]  /*4310*/  UISETP.NE.AND UP0, UPT, UR6, 0x31, UPT ;  /* 0x000000310600788c */ /* 0x000fc8000bf05270 */
[----:B------:R-:W-:Y:S02]  /*4320*/  USEL UR5, URZ, 0x1, UP0 ;  /* 0x00000001ff057887 */ /* 0x000fe40008000000 */
[----:B------:R-:W-:-:S04]  /*4330*/  USEL UR6, UR6, URZ, UP0 ;  /* 0x000000ff06067287 */ /* 0x000fc80008000000 */
[----:B------:R-:W-:Y:S01]  /*4340*/  ULEA UR6, UR6, UR4, 0x3 ;  /* 0x0000000406067291 */ /* 0x000fe2000f8e18ff */
[----:B------:R-:W-:-:S04]  /*4350*/  LOP3.LUT R2, R2, UR5, RZ, 0x3c, !PT ;  /* 0x0000000502027c12 */ /* 0x000fc8000f8e3cff */
[----:B------:R-:W-:Y:S01]  /*4360*/  SHF.L.U32 R2, R2, 0x1f, RZ ;  /* 0x0000001f02027819 */ /* 0x000fe200000006ff */
[----:B-1--4-:R-:W-:-:S07]  /*4370*/  IMAD.U32 R0, RZ, RZ, UR6 ;  /* 0x00000006ff007e24 */ /* 0x012fce000f8e00ff */
.L_x_85:
[----:B-1----:R1:W2:Y:S02]  /*4380*/  SYNCS.PHASECHK.TRANS64.TRYWAIT P0, [R0+URZ], R2 ;  /* 0x00000002000075a7 */ /* 0x0022a400080011ff */
[----:B--2---:R-:W-:Y:S05]  /*4390*/  @!P0 NANOSLEEP.SYNCS 0x989680 ;  /* 0x009896800000895d */ /* 0x004fea0003900000 */
[----:B------:R-:W2:Y:S02]  /*43a0*/  @!P0 SYNCS.PHASECHK.TRANS64 P0, [R0+URZ], R2 ;  /* 0x00000002000085a7 */ /* 0x000ea400080010ff */
[----:B--2---:R-:W-:Y:S05]  /*43b0*/  @P0 EXIT ;  /* 0x000000000000094d */ /* 0x004fea0003800000 */
[----:B------:R-:W-:Y:S05]  /*43c0*/  BRA `(.L_x_85) ;  /* 0xfffffffc00ec7947 */ /* 0x000fea000383ffff */
.L_x_18:
[----:B------:R-:W-:-:S04]  /*43d0*/  UISETP.NE.AND UP1, UPT, UR39, URZ, UPT ;  /* 0x000000ff2700728c */ /* 0x000fc8000bf25270 */
[----:B------:R-:W-:-:S09]  /*43e0*/  UISETP.NE.OR UP1, UPT, UR8, 0x1, UP1 ;  /* 0x000000010800788c */ /* 0x000fd20008f25670 */
[----:B------:R-:W-:Y:S05]  /*43f0*/  BRA.U UP1, `(.L_x_86) ;  /* 0x0000000501487547 */ /* 0x000fea000b800000 */
[----:B------:R-:W-:Y:S01]  /*4400*/  ISETP.NE.AND P2, PT, R2, RZ, PT ;  /* 0x000000ff0200720c */ /* 0x000fe20003f45270 */
[----:B------:R-:W-:Y:S01]  /*4410*/  IMAD.MOV.U32 R12, RZ, RZ, 0x1 ;  /* 0x00000001ff0c7424 */ /* 0x000fe200078e00ff */
[----:B------:R-:W-:Y:S02]  /*4420*/  CS2R R10, SRZ ;  /* 0x00000000000a7805 */ /* 0x000fe4000001ff00 */
[----:B------:R-:W-:Y:S01]  /*4430*/  CS2R R8, SRZ ;  /* 0x0000000000087805 */ /* 0x000fe2000001ff00 */
[----:B------:R-:W-:Y:S01]  /*4440*/  UMOV UR4, 0x400 ;  /* 0x0000040000047882 */ /* 0x000fe20000000000 */
[----:B------:R-:W-:Y:S01]  /*4450*/  UMOV UR6, URZ ;  /* 0x000000ff00067c82 */ /* 0x000fe20008000000 */
[----:B------:R-:W-:-:S12]  /*4460*/  ULEA UR39, UR39, UR4, 0x18 ;  /* 0x0000000427277291 */ /* 0x000fd8000f8ec0ff */
.L_x_90:
[----:B------:R-:W-:Y:S02]  /*4470*/  LEA R0, R8, UR39, 0x3 ;  /* 0x0000002708007c11 */ /* 0x000fe4000f8e18ff */
[----:B------:R-:W-:-:S03]  /*4480*/  SHF.L.U32 R4, R9, 0x1f, RZ ;  /* 0x0000001f09047819 */ /* 0x000fc600000006ff */
[----:B------:R-:W-:Y:S01]  /*4490*/  VIADD R5, R0, 0x3a0 ;  /* 0x000003a000057836 */ /* 0x000fe20000000000 */
[----:B------:R-:W1:Y:S02]  /*44a0*/  SYNCS.PHASECHK.TRANS64.TRYWAIT P0, [R0+URZ+0x390], R4 ;  /* 0x00039004000075a7 */ /* 0x000e6400080011ff */
[----:B-1----:R-:W-:Y:S05]  /*44b0*/  @!P0 BRA `(.L_x_87) ;  /* 0x0000004400688947 */ /* 0x002fea0003800000 */
.L_x_236:
[----:B------:R-:W-:Y:S01]  /*44c0*/  ULEA UR5, UR6, UR39, 0x3 ;  /* 0x0000002706057291 */ /* 0x000fe2000f8e18ff */
[----:B-1----:R-:W-:Y:S01]  /*44d0*/  PRMT R0, RZ, 0x654, R5 ;  /* 0x00000654ff007816 */ /* 0x002fe20000000005 */
[----:B------:R-:W-:Y:S01]  /*44e0*/  @!P2 IMAD.MOV.U32 R4, RZ, RZ, 0x10 ;  /* 0x00000010ff04a424 */ /* 0x000fe200078e00ff */
[----:B------:R-:W-:Y:S01]  /*44f0*/  SHF.L.U32 R5, R12, 0x1f, RZ ;  /* 0x0000001f0c057819 */ /* 0x000fe200000006ff */
[----:B------:R-:W-:Y:S01]  /*4500*/  UIADD3 UR4, UPT, UPT, UR5, 0x330, URZ ;  /* 0x0000033005047890 */ /* 0x000fe2000fffe0ff */
[----:B------:R1:W-:Y:S05]  /*4510*/  SYNCS.ARRIVE.TRANS64.RED.A1T0 RZ, [R0+URZ], RZ ;  /* 0x000000ff00ff79a7 */ /* 0x0003ea00081004ff */
[----:B------:R-:W-:Y:S01]  /*4520*/  IMAD.U32 R6, RZ, RZ, UR4 ;  /* 0x00000004ff067e24 */ /* 0x000fe2000f8e00ff */
[----:B------:R-:W2:Y:S04]  /*4530*/  SYNCS.PHASECHK.TRANS64.TRYWAIT P0, [UR5+0x340], R5 ;  /* 0x00034005ff0075a7 */ /* 0x000ea80008001105 */
[----:B------:R-:W-:Y:S01]  /*4540*/  PRMT R6, R2, 0x654, R6 ;  /* 0x0000065402067816 */ /* 0x000fe20000000006 */
[----:B-12---:R-:W-:Y:S06]  /*4550*/  @!P0 BRA `(.L_x_88) ;  /* 0x0000004400548947 */ /* 0x006fec0003800000 */
.L_x_238:
[----:B------:R-:W-:Y:S01]  /*4560*/  ULEA UR4, UR6, UR39, 0x4 ;  /* 0x0000002706047291 */ /* 0x000fe2000f8e20ff */
[----:B------:R-:W-:Y:S01]  /*4570*/  SEL R3, R6, R3, !P2 ;  /* 0x0000000306037207 */ /* 0x000fe20005000000 */
[----:B------:R-:W-:Y:S01]  /*4580*/  UIADD3 UR5, UPT, UPT, UR5, 0x330, URZ ;  /* 0x0000033005057890 */ /* 0x000fe2000fffe0ff */
[----:B-1----:R-:W-:Y:S01]  /*4590*/  LEA R0, R11, UR39, 0x3 ;  /* 0x000000270b007c11 */ /* 0x002fe2000f8e18ff */
[----:B------:R-:W-:Y:S01]  /*45a0*/  UIADD3 UR4, UPT, UPT, UR4, 0x3c0, URZ ;  /* 0x000003c004047890 */ /* 0x000fe2000fffe0ff */
[----:B------:R1:W-:Y:S01]  /*45b0*/  @!P2 SYNCS.ARRIVE.TRANS64.RED RZ, [R3+URZ], R4 ;  /* 0x0000000403ffa9a7 */ /* 0x0003e200080004ff */
[----:B------:R-:W-:Y:S01]  /*45c0*/  UIADD3 UR6, UPT, UPT, UR6, 0x1, URZ ;  /* 0x0000000106067890 */ /* 0x000fe2000fffe0ff */
[----:B------:R-:W-:-:S03]  /*45d0*/  VIADD R8, R8, 0x1 ;  /* 0x0000000108087836 */ /* 0x000fc60000000000 */
[----:B------:R-:W-:Y:S02]  /*45e0*/  UISETP.NE.AND UP0, UPT, UR6, 0x2, UPT ;  /* 0x000000020600788c */ /* 0x000fe4000bf05270 */
[----:B------:R-:W-:Y:S01]  /*45f0*/  ISETP.NE.AND P0, PT, R8, 0x2, PT ;  /* 0x000000020800780c */ /* 0x000fe20003f05270 */
[----:B------:R-:W-:Y:S06]  /*4600*/  UGETNEXTWORKID.BROADCAST [UR4], [UR5] ;  /* 0x00000000040073ca */ /* 0x000fec0008000100 */
[----:B------:R-:W-:Y:S02]  /*4610*/  USEL UR4, URZ, 0x1, UP0 ;  /* 0x00000001ff047887 */ /* 0x000fe40008000000 */
[----:B------:R-:W-:-:S04]  /*4620*/  USEL UR6, UR6, URZ, UP0 ;  /* 0x000000ff06067287 */ /* 0x000fc80008000000 */
[----:B------:R-:W-:Y:S02]  /*4630*/  LOP3.LUT R12, R12, UR4, RZ, 0x3c, !PT ;  /* 0x000000040c0c7c12 */ /* 0x000fe4000f8e3cff */
[----:B-1----:R-:W-:-:S04]  /*4640*/  SHF.L.U32 R4, R10, 0x1f, RZ ;  /* 0x0000001f0a047819 */ /* 0x002fc800000006ff */
[----:B------:R-:W1:Y:S02]  /*4650*/  SYNCS.PHASECHK.TRANS64.TRYWAIT P1, [R0+URZ+0x330], R4 ;  /* 0x00033004000075a7 */ /* 0x000e6400080211ff */
[----:B-1----:R-:W-:Y:S05]  /*4660*/  @!P1 BRA `(.L_x_89) ;  /* 0x0000004400289947 */ /* 0x002fea0003800000 */
.L_x_239:
[C---:B-1----:R-:W-:Y:S01]  /*4670*/  LEA R4, R11.reuse, UR39, 0x4 ;  /* 0x000000270b047c11 */ /* 0x042fe2000f8e20ff */
[----:B------:R-:W-:Y:S01]  /*4680*/  VIADD R0, R0, 0x340 ;  /* 0x0000034000007836 */ /* 0x000fe20000000000 */
[----:B------:R-:W-:Y:S01]  /*4690*/  SEL R8, R8, RZ, P0 ;  /* 0x000000ff08087207 */ /* 0x000fe20000000000 */
[----:B------:R-:W-:-:S03]  /*46a0*/  VIADD R11, R11, 0x1 ;  /* 0x000000010b0b7836 */ /* 0x000fc60000000000 */
[----:B------:R-:W1:Y:S01]  /*46b0*/  LDS.128 R4, [R4+0x3c0] ;  /* 0x0003c00004047984 */ /* 0x000e620000000c00 */
[----:B------:R-:W-:Y:S02]  /*46c0*/  PRMT R0, RZ, 0x654, R0 ;  /* 0x00000654ff007816 */ /* 0x000fe40000000000 */
[C---:B------:R-:W-:Y:S01]  /*46d0*/  ISETP.NE.AND P1, PT, R11.reuse, 0x2, PT ;  /* 0x000000020b00780c */ /* 0x040fe20003f25270 */
[----:B------:R-:W-:Y:S01]  /*46e0*/  @!PT LDS RZ, [RZ] ;  /* 0x00000000fffff984 */ /* 0x000fe20000000800 */
[----:B------:R-:W-:Y:S01]  /*46f0*/  @!PT LDS RZ, [RZ] ;  /* 0x00000000fffff984 */ /* 0x000fe20000000800 */
[----:B------:R-:W-:Y:S01]  /*4700*/  @!PT LDS RZ, [RZ] ;  /* 0x00000000fffff984 */ /* 0x000fe20000000800 */
[----:B------:R-:W-:Y:S01]  /*4710*/  @!PT LDS RZ, [RZ] ;  /* 0x00000000fffff984 */ /* 0x000fe20000000800 */
[----:B------:R2:W-:Y:S06]  /*4720*/  MEMBAR.ALL.CTA ;  /* 0x0000000000007992 */ /* 0x0005ec0000008000 */
[----:B--2---:R-:W2:Y:S01]  /*4730*/  FENCE.VIEW.ASYNC.S ;  /* 0x00000000000073c6 */ /* 0x004ea20000000000 */
[----:B------:R-:W-:Y:S01]  /*4740*/  SEL R11, R11, RZ, P1 ;  /* 0x000000ff0b0b7207 */ /* 0x000fe20000800000 */
[----:B--2---:R2:W-:Y:S01]  /*4750*/  SYNCS.ARRIVE.TRANS64.RED.A1T0 RZ, [R0+URZ], RZ ;  /* 0x000000ff00ff79a7 */ /* 0x0045e200081004ff */
[----:B-1----:R-:W-:-:S02]  /*4760*/  LOP3.LUT P3, RZ, R6, 0x1, RZ, 0xc0, !PT ;  /* 0x0000000106ff7812 */ /* 0x002fc4000786c0ff */
[----:B------:R-:W-:-:S04]  /*4770*/  SEL R4, RZ, 0x1, P1 ;  /* 0x00000001ff047807 */ /* 0x000fc80000800000 */
[----:B------:R-:W-:Y:S02]  /*4780*/  LOP3.LUT R10, R10, R4, RZ, 0x3c, !PT ;  /* 0x000000040a0a7212 */ /* 0x000fe400078e3cff */
[----:B--2---:R-:W-:-:S04]  /*4790*/  SEL R0, RZ, 0x1, P0 ;  /* 0x00000001ff007807 */ /* 0x004fc80000000000 */
[----:B------:R-:W-:Y:S01]  /*47a0*/  LOP3.LUT R9, R9, R0, RZ, 0x3c, !PT ;  /* 0x0000000009097212 */ /* 0x000fe200078e3cff */
[----:B------:R-:W-:Y:S06]  /*47b0*/  @P3 BRA `(.L_x_90) ;  /* 0xfffffffc002c3947 */ /* 0x000fec000383ffff */
[----:B------:R-:W-:Y:S01]  /*47c0*/  ULEA UR5, UR6, UR39, 0x3 ;  /* 0x0000002706057291 */ /* 0x000fe2000f8e18ff */
[----:B------:R-:W-:-:S08]  /*47d0*/  SHF.L.U32 R2, R12, 0x1f, RZ ;  /* 0x0000001f0c027819 */ /* 0x000fd000000006ff */
[----:B------:R-:W1:Y:S02]  /*47e0*/  SYNCS.PHASECHK.TRANS64 P0, [UR5+0x340], R2 ;  /* 0x00034002ff0075a7 */ /* 0x000e640008001005 */
[----:B-1----:R-:W-:Y:S05]  /*47f0*/  @P0 BRA `(.L_x_91) ;  /* 0x0000000000080947 */ /* 0x002fea0003800000 */
[----:B------:R-:W1:Y:S02]  /*4800*/  SYNCS.PHASECHK.TRANS64.TRYWAIT P0, [UR5+0x340], R2 ;  /* 0x00034002ff0075a7 */ /* 0x000e640008001105 */
[----:B-1----:R-:W-:Y:S05]  /*4810*/  @!P0 BRA `(.L_x_92) ;  /* 0x0000004000d08947 */ /* 0x002fea0003800000 */
.L_x_91:
[----:B------:R-:W-:-:S04]  /*4820*/  UIADD3 UR4, UPT, UPT, UR6, 0x1, URZ ;  /* 0x0000000106047890 */ /* 0x000fc8000fffe0ff */
[----:B------:R-:W-:-:S04]  /*4830*/  UISETP.NE.AND UP0, UPT, UR4, 0x2, UPT ;  /* 0x000000020400788c */ /* 0x000fc8000bf05270 */
[----:B------:R-:W-:Y:S02]  /*4840*/  USEL UR7, URZ, 0x1, UP0 ;  /* 0x00000001ff077887 */ /* 0x000fe40008000000 */
[----:B------:R-:W-:-:S04]  /*4850*/  USEL UR4, UR4, URZ, UP0 ;  /* 0x000000ff04047287 */ /* 0x000fc80008000000 */
[----:B------:R-:W-:Y:S01]  /*4860*/  ULEA UR4, UR4, UR39, 0x3 ;  /* 0x0000002704047291 */ /* 0x000fe2000f8e18ff */
[----:B-1----:R-:W-:-:S04]  /*4870*/  LOP3.LUT R2, R12, UR7, RZ, 0x3c, !PT ;  /* 0x000000070c027c12 */ /* 0x002fc8000f8e3cff */
[----:B------:R-:W-:-:S04]  /*4880*/  SHF.L.U32 R0, R2, 0x1f, RZ ;  /* 0x0000001f02007819 */ /* 0x000fc800000006ff */
[----:B------:R-:W1:Y:S02]  /*4890*/  SYNCS.PHASECHK.TRANS64 P0, [UR4+0x340], R0 ;  /* 0x00034000ff0075a7 */ /* 0x000e640008001004 */
[----:B-1----:R-:W-:Y:S05]  /*48a0*/  @P0 EXIT ;  /* 0x000000000000094d */ /* 0x002fea0003800000 */
[----:B------:R-:W-:Y:S02]  /*48b0*/  SHF.L.U32 R2, R2, 0x1f, RZ ;  /* 0x0000001f02027819 */ /* 0x000fe400000006ff */
[----:B------:R-:W-:-:S07]  /*48c0*/  MOV R0, UR4 ;  /* 0x0000000400007c02 */ /* 0x000fce0008000f00 */
.L_x_93:
[----:B-1----:R1:W2:Y:S02]  /*48d0*/  SYNCS.PHASECHK.TRANS64.TRYWAIT P0, [R0+URZ+0x340], R2 ;  /* 0x00034002000075a7 */ /* 0x0022a400080011ff */
[----:B--2---:R-:W-:Y:S05]  /*48e0*/  @!P0 NANOSLEEP.SYNCS 0x989680 ;  /* 0x009896800000895d */ /* 0x004fea0003900000 */
[----:B------:R-:W2:Y:S02]  /*48f0*/  @!P0 SYNCS.PHASECHK.TRANS64 P0, [R0+URZ+0x340], R2 ;  /* 0x00034002000085a7 */ /* 0x000ea400080010ff */
[----:B--2---:R-:W-:Y:S05]  /*4900*/  @P0 EXIT ;  /* 0x000000000000094d */ /* 0x004fea0003800000 */
[----:B------:R-:W-:Y:S05]  /*4910*/  BRA `(.L_x_93) ;  /* 0xfffffffc00ec7947 */ /* 0x000fea000383ffff */
.L_x_86:
[----:B------:R-:W-:-:S09]  /*4920*/  UISETP.NE.AND UP1, UPT, UR8, URZ, UPT ;  /* 0x000000ff0800728c */ /* 0x000fd2000bf25270 */
[----:B------:R-:W-:Y:S05]  /*4930*/  BRA.U UP1, `(.L_x_94) ;  /* 0x0000000d01607547 */ /* 0x000fea000b800000 */
[----:B------:R-:W-:Y:S01]  /*4940*/  UMOV UR4, 0x40 ;  /* 0x0000004000047882 */ /* 0x000fe20000000000 */
[----:B------:R-:W-:Y:S01]  /*4950*/  NOP ;  /* 0x0000000000007918 */ /* 0x000fe20000000000 */
[----:B------:R-:W-:Y:S01]  /*4960*/  ULEA UR4, UR39, UR4, 0x18 ;  /* 0x0000000427047291 */ /* 0x000fe2000f8ec0ff */
[----:B------:R-:W-:Y:S02]  /*4970*/  UMOV UR5, 0x400 ;  /* 0x0000040000057882 */ /* 0x000fe40000000000 */
[----:B------:R-:W-:-:S06]  /*4980*/  ULEA UR39, UR39, UR5, 0x18 ;  /* 0x0000000527277291 */ /* 0x000fcc000f8ec0ff */
[----:B------:R-:W1:Y:S02]  /*4990*/  LDS.U8 R0, [UR4+0x1c] ;  /* 0x00001c04ff007984 */ /* 0x000e640008000000 */
[----:B-1----:R-:W-:-:S13]  /*49a0*/  ISETP.NE.AND P0, PT, R0, RZ, PT ;  /* 0x000000ff0000720c */ /* 0x002fda0003f05270 */
[----:B------:R-:W-:Y:S05]  /*49b0*/  @P0 BRA `(.L_x_95) ;  /* 0x0000000000580947 */ /* 0x000fea0003800000 */
[----:B------:R-:W-:-:S13]  /*49c0*/  ELECT P0, URZ, PT ;  /* 0x0000000000ff782f */ /* 0x000fda0003800000 */
[----:B------:R-:W-:Y:S05]  /*49d0*/  @!P0 BRA `(.L_x_96) ;  /* 0x0000000000608947 */ /* 0x000fea0003800000 */
[----:B------:R-:W-:Y:S01]  /*49e0*/  UMOV UR5, 0x10 ;  /* 0x0000001000057882 */ /* 0x000fe20000000000 */
[----:B------:R-:W-:Y:S01]  /*49f0*/  HFMA2 R0, -RZ, RZ, 0, 5.9604644775390625e-08 ;  /* 0x00000001ff007431 */ /* 0x000fe200000001ff */
[----:B------:R-:W-:-:S03]  /*4a00*/  MOV R2, 0xffff ;  /* 0x0000ffff00027802 */ /* 0x000fc60000000f00 */
[----:B------:R-:W-:Y:S04]  /*4a10*/  DEPBAR.LE SB1, 0x36 ;  /* 0x00009d800000791a */ /* 0x000fe80000000000 */
[----:B------:R-:W1:Y:S02]  /*4a20*/  UTCATOMSWS.FIND_AND_SET.ALIGN UP0, UR5, UR5 ;  /* 0x00000005000575e3 */ /* 0x000e640008000800 */
[----:B-1----:R-:W-:Y:S01]  /*4a30*/  MOV R3, UR5 ;  /* 0x0000000500037c02 */ /* 0x002fe20008000f00 */
[----:B------:R-:W-:Y:S06]  /*4a40*/  BRA.U UP0, `(.L_x_97) ;  /* 0x0000000100187547 */ /* 0x000fec000b800000 */
.L_x_98:
[----:B------:R-:W-:Y:S05]  /*4a50*/  NANOSLEEP 0x64 ;  /* 0x000000640000795d */ /* 0x000fea0003800000 */
[----:B------:R-:W-:-:S05]  /*4a60*/  UMOV UR5, 0x10 ;  /* 0x0000001000057882 */ /* 0x000fca0000000000 */
[----:B------:R-:W-:Y:S04]  /*4a70*/  DEPBAR.LE SB1, 0x36 ;  /* 0x00009d800000791a */ /* 0x000fe80000000000 */
[----:B------:R-:W1:Y:S02]  /*4a80*/  UTCATOMSWS.FIND_AND_SET.ALIGN UP0, UR5, UR5 ;  /* 0x00000005000575e3 */ /* 0x000e640008000800 */
[----:B-1----:R-:W-:Y:S01]  /*4a90*/  MOV R3, UR5 ;  /* 0x0000000500037c02 */ /* 0x002fe20008000f00 */
[----:B------:R-:W-:Y:S05]  /*4aa0*/  BRA.U !UP0, `(.L_x_98) ;  /* 0xfffffffd08e87547 */ /* 0x000fea000b83ffff */
.L_x_97:
[-C--:B------:R-:W-:Y:S02]  /*4ab0*/  SHF.L.U32 R2, R2, R3.reuse, RZ ;  /* 0x0000000302027219 */ /* 0x080fe400000006ff */
[----:B------:R-:W-:Y:S01]  /*4ac0*/  SHF.L.U32 R0, R0, R3, RZ ;  /* 0x0000000300007219 */ /* 0x000fe200000006ff */
[----:B------:R-:W-:Y:S02]  /*4ad0*/  IMAD.SHL.U32 R3, R3, 0x20, RZ ;  /* 0x0000002003037824 */ /* 0x000fe400078e00ff */
[----:B------:R1:W-:Y:S04]  /*4ae0*/  ATOMS.OR RZ, [UR4+0x14], R2 ;  /* 0x00001402ffff798c */ /* 0x0003e8000b000004 */
[----:B------:R1:W-:Y:S04]  /*4af0*/  ATOMS.OR RZ, [UR4+0x18], R0 ;  /* 0x00001800ffff798c */ /* 0x0003e8000b000004 */
[----:B------:R1:W-:Y:S01]  /*4b00*/  STS [UR39+0x3e0], R3 ;  /* 0x0003e003ff007988 */ /* 0x0003e20008000827 */
[----:B------:R-:W-:Y:S05]  /*4b10*/  BRA `(.L_x_96) ;  /* 0x0000000000107947 */ /* 0x000fea0003800000 */
.L_x_95:
[----:B------:R-:W-:Y:S02]  /*4b20*/  MOV R0, 0xffffffff ;  /* 0xffffffff00007802 */ /* 0x000fe40000000f00 */
[----:B------:R-:W-:-:S03]  /*4b30*/  MOV R2, 0x4b60 ;  /* 0x00004b6000027802 */ /* 0x000fc60000000f00 */
[----:B------:R1:W-:Y:S04]  /*4b40*/  STS [UR39+0x3e0], R0 ;  /* 0x0003e000ff007988 */ /* 0x0003e80008000827 */
[----:B-1-3-5:R-:W-:Y:S05]  /*4b50*/  CALL.REL.NOINC `($__internal_1_$__cuda_sm10x_tcgen05_guardrail_trap_phase_invalid_during_alloc) ;  /* 0x0000004400507944 */ /* 0x02afea0003c00000 */
.L_x_96:
[----:B------:R-:W-:Y:S05]  /*4b60*/  WARPSYNC.ALL ;  /* 0x0000000000007948 */ /* 0x000fea0003800000 */
[----:B------:R-:W2:Y:S01]  /*4b70*/  S2UR UR6, SR_CgaCtaId ;  /* 0x00000000000679c3 */ /* 0x000ea20000008800 */
[----:B------:R-:W-:Y:S01]  /*4b80*/  UMOV UR4, 0x400 ;  /* 0x0000040000047882 */ /* 0x000fe20000000000 */
[----:B------:R-:W-:-:S06]  /*4b90*/  NOP ;  /* 0x0000000000007918 */ /* 0x000fcc0000000000 */
[----:B------:R-:W-:Y:S06]  /*4ba0*/  BAR.ARV 0x6, 0xa0 ;  /* 0x0182800000007b1d */ /* 0x000fec0000002000 */
[----:B------:R-:W4:Y:S01]  /*4bb0*/  LDCU UR7, c[0x0][0x38c] ;  /* 0x00007180ff0777ac */ /* 0x000f220008000800 */
[----:B------:R-:W-:Y:S01]  /*4bc0*/  IMAD.MOV.U32 R11, RZ, RZ, 0x1 ;  /* 0x00000001ff0b7424 */ /* 0x000fe200078e00ff */
[----:B------:R-:W-:Y:S01]  /*4bd0*/  CS2R R8, SRZ ;  /* 0x0000000000087805 */ /* 0x000fe2000001ff00 */
[----:B------:R-:W-:Y:S01]  /*4be0*/  IMAD.MOV.U32 R10, RZ, RZ, RZ ;  /* 0x000000ffff0a7224 */ /* 0x000fe200078e00ff */
[----:B------:R-:W-:Y:S01]  /*4bf0*/  UMOV UR18, URZ ;  /* 0x000000ff00127c82 */ /* 0x000fe20008000000 */
[----:B------:R-:W-:Y:S01]  /*4c00*/  UMOV UR17, URZ ;  /* 0x000000ff00117c82 */ /* 0x000fe20008000000 */
[----:B------:R-:W-:Y:S01]  /*4c10*/  UMOV UR20, 0x0 ;  /* 0x0000000000147882 */ /* 0x000fe20000000000 */
[----:B------:R-:W-:Y:S01]  /*4c20*/  UMOV UR21, 0x8040010 ;  /* 0x0804001000157882 */ /* 0x000fe20000000000 */
[----:B--2---:R-:W-:Y:S01]  /*4c30*/  ULEA UR6, UR6, UR4, 0x18 ;  /* 0x0000000406067291 */ /* 0x004fe2000f8ec0ff */
[----:B------:R-:W2:Y:S03]  /*4c40*/  LDCU UR4, c[0x0][0x38c] ;  /* 0x00007180ff0477ac */ /* 0x000ea60008000800 */
[----:B------:R-:W-:-:S02]  /*4c50*/  UIADD3 UR11, UPT, UPT, UR6, 0x1480, URZ ;  /* 0x00001480060b7890 */ /* 0x000fc4000fffe0ff */
[----:B----4-:R-:W-:-:S03]  /*4c60*/  UIADD3 UR7, UPT, UPT, UR7, 0x1f, URZ ;  /* 0x0000001f07077890 */ /* 0x010fc6000fffe0ff */
[----:B-1----:R-:W1:Y:S01]  /*4c70*/  LDS R0, [UR6+0x3e0] ;  /* 0x0003e006ff007984 */ /* 0x002e620008000800 */
[----:B------:R-:W-:Y:S02]  /*4c80*/  UIADD3 UR12, UPT, UPT, UR6, 0x32480, URZ ;  /* 0x00032480060c7890 */ /* 0x000fe4000fffe0ff */
[----:B------:R-:W-:Y:S02]  /*4c90*/  USHF.R.S32.HI UR5, URZ, 0x1f, UR7 ;  /* 0x0000001fff057899 */ /* 0x000fe40008011407 */
[----:B------:R-:W-:Y:S02]  /*4ca0*/  USHF.R.U32.HI UR11, URZ, 0x4, UR11 ;  /* 0x00000004ff0b7899 */ /* 0x000fe4000801160b */
[----:B------:R-:W-:Y:S02]  /*4cb0*/  ULEA.HI UR5, UR5, UR7, URZ, 0x5 ;  /* 0x0000000705057291 */ /* 0x000fe4000f8f28ff */
[----:B------:R-:W-:Y:S02]  /*4cc0*/  USHF.R.U32.HI UR12, URZ, 0x4, UR12 ;  /* 0x00000004ff0c7899 */ /* 0x000fe4000801160c */
[----:B------:R-:W-:-:S02]  /*4cd0*/  USHF.R.S32.HI UR5, URZ, 0x5, UR5 ;  /* 0x00000005ff057899 */ /* 0x000fc40008011405 */
[----:B------:R-:W-:Y:S02]  /*4ce0*/  ULOP3.LUT UR11, UR11, 0x3fff, URZ, 0xc0, !UPT ;  /* 0x00003fff0b0b7892 */ /* 0x000fe4000f8ec0ff */
[----:B------:R-:W-:Y:S02]  /*4cf0*/  UISETP.LT.AND UP0, UPT, UR5, 0x1, UPT ;  /* 0x000000010500788c */ /* 0x000fe4000bf01270 */
[----:B------:R-:W-:Y:S02]  /*4d00*/  ULOP3.LUT UR12, UR12, 0x3fff, URZ, 0xc0, !UPT ;  /* 0x00003fff0c0c7892 */ /* 0x000fe4000f8ec0ff */
[----:B------:R-:W-:Y:S02]  /*4d10*/  USEL UR10, UR5, 0x1, !UP0 ;  /* 0x00000001050a7887 */ /* 0x000fe4000c000000 */
[----:B------:R-:W-:Y:S02]  /*4d20*/  ULOP3.LUT UR11, UR11, 0x10000, URZ, 0xfc, !UPT ;  /* 0x000100000b0b7892 */ /* 0x000fe4000f8efcff */
[----:B------:R-:W-:-:S02]  /*4d30*/  ULOP3.LUT UR12, UR12, 0x10000, URZ, 0xfc, !UPT ;  /* 0x000100000c0c7892 */ /* 0x000fc4000f8efcff */
[----:B------:R-:W-:Y:S02]  /*4d40*/  UIADD3 UR10, UPT, UPT, -UR10, URZ, URZ ;  /* 0x000000ff0a0a7290 */ /* 0x000fe4000fffe1ff */
[----:B--2---:R-:W-:Y:S01]  /*4d50*/  UISETP.GE.AND UP3, UPT, UR4, 0x1, UPT ;  /* 0x000000010400788c */ /* 0x004fe2000bf66270 */
[----:B-1----:R-:W-:-:S15]  /*4d60*/  R2UR UR19, R0 ;  /* 0x00000000001372ca */ /* 0x002fde00000e0000 */
.L_x_105:
[----:B------:R-:W-:Y:S02]  /*4d70*/  LEA R0, R10, UR6, 0x3 ;  /* 0x000000060a007c11 */ /* 0x000fe4000f8e18ff */
[----:B------:R-:W-:Y:S02]  /*4d80*/  SHF.L.U32 R2, R9, 0x1f, RZ ;  /* 0x0000001f09027819 */ /* 0x000fe400000006ff */
[----:B------:R-:W-:Y:S01]  /*4d90*/  PLOP3.LUT P0, PT, PT, PT, UP3, 0x80, 0x8 ;  /* 0x000000000008781c */ /* 0x000fe20003f0f038 */
[----:B------:R-:W-:Y:S01]  /*4da0*/  VIADD R3, R0, 0x340 ;  /* 0x0000034000037836 */ /* 0x000fe20000000000 */
[----:B-1----:R-:W1:Y:S02]  /*4db0*/  SYNCS.PHASECHK.TRANS64.TRYWAIT P1, [R0+URZ+0x330], R2 ;  /* 0x00033002000075a7 */ /* 0x002e6400080211ff */
[----:B-1--4-:R-:W-:Y:S09]  /*4dc0*/  @!P1 BRA `(.L_x_99) ;  /* 0x0000003c007c9947 */ /* 0x012ff20003800000 */
.L_x_241:
[----:B------:R-:W-:Y:S01]  /*4dd0*/  LEA R4, R10, UR6, 0x4 ;  /* 0x000000060a047c11 */ /* 0x000fe2000f8e20ff */
[----:B------:R-:W-:Y:S01]  /*4de0*/  @UP3 ULEA UR4, UR17, UR6, 0x3 ;  /* 0x0000000611043291 */ /* 0x000fe2000f8e18ff */
[----:B------:R-:W-:Y:S01]  /*4df0*/  PLOP3.LUT P2, PT, PT, PT, PT, 0x80, 0x8 ;  /* 0x000000000008781c */ /* 0x000fe20003f4f070 */
[----:B------:R-:W-:Y:S01]  /*4e00*/  ULEA UR9, UR18, UR6, 0x3 ;  /* 0x0000000612097291 */ /* 0x000fe2000f8e18ff */
[----:B------:R-:W-:Y:S02]  /*4e10*/  PRMT R3, RZ, 0x654, R3 ;  /* 0x00000654ff037816 */ /* 0x000fe40000000003 */
[----:B------:R-:W2:Y:S01]  /*4e20*/  LDS.128 R4, [R4+0x3c0] ;  /* 0x0003c00004047984 */ /* 0x000ea20000000c00 */
[----:B-1----:R-:W-:Y:S02]  /*4e30*/  @P0 SHF.L.U32 R2, R8, 0x1f, RZ ;  /* 0x0000001f08020819 */ /* 0x002fe400000006ff */
[----:B------:R-:W-:Y:S01]  /*4e40*/  SHF.L.U32 R0, R11, 0x1f, RZ ;  /* 0x0000001f0b007819 */ /* 0x000fe200000006ff */
[----:B------:R-:W-:Y:S01]  /*4e50*/  @!PT LDS RZ, [RZ] ;  /* 0x00000000fffff984 */ /* 0x000fe20000000800 */
[----:B------:R-:W-:Y:S01]  /*4e60*/  @!PT LDS RZ, [RZ] ;  /* 0x00000000fffff984 */ /* 0x000fe20000000800 */
[----:B------:R-:W-:Y:S01]  /*4e70*/  @!PT LDS RZ, [RZ] ;  /* 0x00000000fffff984 */ /* 0x000fe20000000800 */
[----:B------:R-:W-:Y:S01]  /*4e80*/  @!PT LDS RZ, [RZ] ;  /* 0x00000000fffff984 */ /* 0x000fe20000000800 */
[----:B------:R1:W-:Y:S06]  /*4e90*/  MEMBAR.ALL.CTA ;  /* 0x0000000000007992 */ /* 0x0003ec0000008000 */
[----:B-1----:R-:W1:Y:S02]  /*4ea0*/  FENCE.VIEW.ASYNC.S ;  /* 0x00000000000073c6 */ /* 0x002e640000000000 */
[----:B-1----:R1:W-:Y:S01]  /*4eb0*/  SYNCS.ARRIVE.TRANS64.RED.A1T0 RZ, [R3+URZ], RZ ;  /* 0x000000ff03ff79a7 */ /* 0x0023e200081004ff */
[----:B------:R1:W4:Y:S01]  /*4ec0*/  @P0 SYNCS.PHASECHK.TRANS64.TRYWAIT P2, [UR4], R2 ;  /* 0x00000002ff0005a7 */ /* 0x0003220008041104 */
[----:B--2---:R-:W-:Y:S01]  /*4ed0*/  LOP3.LUT P1, RZ, R6, 0x1, RZ, 0xc0, !PT ;  /* 0x0000000106ff7812 */ /* 0x004fe2000782c0ff */
[----:B------:R-:W2:Y:S02]  /*4ee0*/  SYNCS.PHASECHK.TRANS64.TRYWAIT P0, [UR9+0x370], R0 ;  /* 0x00037000ff0075a7 */ /* 0x000ea40008001109 */
[----:B-12-4-:R-:W-:Y:S10]  /*4ef0*/  @!P0 BRA `(.L_x_100) ;  /* 0x0000003c00448947 */ /* 0x016ff40003800000 */
.L_x_243:
[----:B------:R-:W-:Y:S01]  /*4f00*/  IADD3 R10, PT, PT, R10, 0x1, RZ ;  /* 0x000000010a0a7810 */ /* 0x000fe20007ffe0ff */
[----:B------:R-:W-:Y:S06]  /*4f10*/  BRA.U !UP3, `(.L_x_101) ;  /* 0x000000010b887547 */ /* 0x000fec000b800000 */
[----:B------:R-:W-:Y:S02]  /*4f20*/  ULEA UR8, UR18, UR19, 0x4 ;  /* 0x0000001312087291 */ /* 0x000fe4000f8e20ff */
[----:B------:R-:W-:Y:S01]  /*4f30*/  UPLOP3.LUT UP4, UPT, UPT, UPT, UPT, 0x40, 0x4 ;  /* 0x000000000004789c */ /* 0x000fe20003f8e870 */
[----:B------:R-:W-:Y:S01]  /*4f40*/  UMOV UR16, UR10 ;  /* 0x0000000a00107c82 */ /* 0x000fe20008000000 */
[----:B------:R-:W-:Y:S01]  /*4f50*/  UMOV UR15, UR5 ;  /* 0x00000005000f7c82 */ /* 0x000fe20008000000 */
[----:B------:R-:W-:-:S08]  /*4f60*/  UMOV UR14, UR17 ;  /* 0x00000011000e7c82 */ /* 0x000fd00008000000 */
.L_x_104:
[----:B------:R-:W-:Y:S02]  /*4f70*/  UIADD3 UR16, UPT, UPT, UR16, 0x1, URZ ;  /* 0x0000000110107890 */ /* 0x000fe4000fffe0ff */
[----:B--2---:R-:W-:Y:S02]  /*4f80*/  ULEA UR7, UR14, UR6, 0x3 ;  /* 0x000000060e077291 */ /* 0x004fe4000f8e18ff */
[----:B------:R-:W-:Y:S01]  /*4f90*/  UISETP.NE.AND UP0, UPT, UR16, URZ, UPT ;  /* 0x000000ff1000728c */ /* 0x000fe2000bf05270 */
[----:B----4-:R-:W-:Y:S10]  /*4fa0*/  @P2 BRA `(.L_x_102) ;  /* 0x00000000000c2947 */ /* 0x010ff40003800000 */
[----:B-1----:R-:W-:Y:S04]  /*4fb0*/  SHF.L.U32 R2, R8, 0x1f, RZ ;  /* 0x0000001f08027819 */ /* 0x002fe800000006ff */
[----:B------:R-:W1:Y:S02]  /*4fc0*/  SYNCS.PHASECHK.TRANS64.TRYWAIT P0, [UR7], R2 ;  /* 0x00000002ff0075a7 */ /* 0x000e640008001107 */
[----:B-1----:R-:W-:Y:S05]  /*4fd0*/  @!P0 BRA `(.L_x_103) ;  /* 0x0000003c00248947 */ /* 0x002fea0003800000 */
.L_x_102:
[----:B------:R-:W-:Y:S01]  /*4fe0*/  UISETP.NE.AND UP1, UPT, UR15, 0x1, UPT ;  /* 0x000000010f00788c */ /* 0x000fe2000bf25270 */
[----:B------:R-:W-:Y:S01]  /*4ff0*/  PLOP3.LUT P2, PT, PT, PT, PT, 0x80, 0x8 ;  /* 0x000000000008781c */ /* 0x000fe20003f4f070 */
[----:B------:R-:W-:Y:S02]  /*5000*/  UIADD3 UR17, UPT, UPT, UR14, 0x1, URZ ;  /* 0x000000010e117890 */ /* 0x000fe4000fffe0ff */
[----:B------:R-:W-:Y:S02]  /*5010*/  ULEA UR22, UR14, UR12, 0x5 ;  /* 0x0000000c0e167291 */ /* 0x000fe4000f8e28ff */
[----:B------:R-:W-:Y:S01]  /*5020*/  UISETP.NE.AND UP2, UPT, UR17, 0x31, UPT ;  /* 0x000000311100788c */ /* 0x000fe2000bf45270 */
[----:B------:R-:W-:Y:S01]  /*5030*/  PLOP3.LUT P0, PT, PT, PT, UP1, 0x80, 0x8 ;  /* 0x000000000008781c */ /* 0x000fe20003f0f018 */
[----:B------:R-:W-:Y:S02]  /*5040*/  ULEA UR24, UR14, UR11, 0x8 ;  /* 0x0000000b0e187291 */ /* 0x000fe4000f8e40ff */
[----:B------:R-:W-:Y:S02]  /*5050*/  USEL UR13, URZ, 0x1, UP2 ;  /* 0x00000001ff0d7887 */ /* 0x000fe40009000000 */
[----:B------:R-:W-:Y:S02]  /*5060*/  USEL UR17, UR17, URZ, UP2 ;  /* 0x000000ff11117287 */ /* 0x000fe40009000000 */
[----:B------:R-:W-:Y:S02]  /*5070*/  UIADD3 UR7, UPT, UPT, UR7, 0x188, URZ ;  /* 0x0000018807077890 */ /* 0x000fe4000fffe0ff */
[----:B------:R-:W-:Y:S01]  /*5080*/  @UP1 ULEA UR4, UR17, UR6, 0x3 ;  /* 0x0000000611041291 */ /* 0x000fe2000f8e18ff */
[----:B------:R-:W-:Y:S01]  /*5090*/  LOP3.LUT R8, R8, UR13, RZ, 0x3c, !PT ;  /* 0x0000000d08087c12 */ /* 0x000fe2000f8e3cff */
[----:B------:R-:W-:Y:S01]  /*50a0*/  UMOV UR23, 0xc0004010 ;  /* 0xc000401000177882 */ /* 0x000fe20000000000 */
[----:B------:R-:W-:Y:S01]  /*50b0*/  UMOV UR25, 0xc0004010 ;  /* 0xc000401000197882 */ /* 0x000fe20000000000 */
[----:B------:R-:W-:Y:S01]  /*50c0*/  UIADD3 UR15, UPT, UPT, UR15, -0x1, URZ ;  /* 0xffffffff0f0f7890 */ /* 0x000fe2000fffe0ff */
[----:B-1----:R-:W-:Y:S01]  /*50d0*/  @P0 SHF.L.U32 R0, R8, 0x1f, RZ ;  /* 0x0000001f08000819 */ /* 0x002fe200000006ff */
[----:B------:R-:W-:Y:S03]  /*50e0*/  UMOV UR14, UR17 ;  /* 0x00000011000e7c82 */ /* 0x000fe60008000000 */
[----:B------:R2:W4:Y:S01]  /*50f0*/  @P0 SYNCS.PHASECHK.TRANS64.TRYWAIT P2, [UR4], R0 ;  /* 0x00000000ff0005a7 */ /* 0x0005220008041104 */
[----:B------:R2:W-:Y:S01]  /*5100*/  UTCQMMA gdesc[UR24], gdesc[UR22], tmem[UR8], tmem[UR20], idesc[UR21], UP4 ;  /* 0x00ff1416180075ea */ /* 0x0005e2000a000308 */
[----:B------:R-:W-:Y:S01]  /*5110*/  UPLOP3.LUT UP4, UPT, UPT, UPT, UPT, 0x80, 0x8 ;  /* 0x000000000008789c */ /* 0x000fe20003f8f070 */
[----:B------:R2:W-:Y:S01]  /*5120*/  UTCBAR [UR7], URZ ;  /* 0x000000ff070073e9 */ /* 0x0005e200080000ff */
[----:B------:R-:W-:Y:S09]  /*5130*/  BRA.U UP0, `(.L_x_104) ;  /* 0xfffffffd008c7547 */ /* 0x000ff2000b83ffff */
.L_x_101:
[----:B------:R-:W-:Y:S01]  /*5140*/  UIADD3 UR18, UPT, UPT, UR18, 0x1, URZ ;  /* 0x0000000112127890 */ /* 0x000fe2000fffe0ff */
[C---:B------:R-:W-:Y:S01]  /*5150*/  ISETP.NE.AND P0, PT, R10.reuse, 0x2, PT ;  /* 0x000000020a00780c */ /* 0x040fe20003f05270 */
[----:B------:R-:W-:Y:S02]  /*5160*/  UIADD3 UR9, UPT, UPT, UR9, 0x350, URZ ;  /* 0x0000035009097890 */ /* 0x000fe4000fffe0ff */
[----:B------:R-:W-:Y:S01]  /*5170*/  UISETP.NE.AND UP0, UPT, UR18, 0x4, UPT ;  /* 0x000000041200788c */ /* 0x000fe2000bf05270 */
[----:B-12---:R-:W-:Y:S02]  /*5180*/  SEL R0, RZ, 0x1, P0 ;  /* 0x00000001ff007807 */ /* 0x006fe40000000000 */
[----:B------:R-:W-:Y:S01]  /*5190*/  SEL R10, R10, RZ, P0 ;  /* 0x000000ff0a0a7207 */ /* 0x000fe20000000000 */
[----:B------:R-:W-:Y:S01]  /*51a0*/  USEL UR4, URZ, 0x1, UP0 ;  /* 0x00000001ff047887 */ /* 0x000fe20008000000 */
[----:B------:R-:W-:Y:S01]  /*51b0*/  LOP3.LUT R9, R9, R0, RZ, 0x3c, !PT ;  /* 0x0000000009097212 */ /* 0x000fe200078e3cff */
[----:B------:R-:W-:Y:S01]  /*51c0*/  USEL UR18, UR18, URZ, UP0 ;  /* 0x000000ff12127287 */ /* 0x000fe20008000000 */
[----:B------:R1:W-:Y:S03]  /*51d0*/  UTCBAR [UR9], URZ ;  /* 0x000000ff090073e9 */ /* 0x0003e600080000ff */
[----:B------:R-:W-:Y:S01]  /*51e0*/  LOP3.LUT R11, R11, UR4, RZ, 0x3c, !PT ;  /* 0x000000040b0b7c12 */ /* 0x000fe2000f8e3cff */
[----:B------:R-:W-:Y:S07]  /*51f0*/  @P1 BRA `(.L_x_105) ;  /* 0xfffffff800dc1947 */ /* 0x000fee000383ffff */
[----:B------:R-:W2:Y:S01]  /*5200*/  S2UR UR4, SR_CgaCtaId ;  /* 0x00000000000479c3 */ /* 0x000ea20000008800 */
[----:B------:R-:W-:Y:S01]  /*5210*/  ELECT P0, URZ, PT ;  /* 0x0000000000ff782f */ /* 0x000fe20003800000 */
[----:B------:R-:W-:Y:S01]  /*5220*/  IMAD.MOV.U32 R0, RZ, RZ, 0x1 ;  /* 0x00000001ff007424 */ /* 0x000fe200078e00ff */
[----:B------:R-:W-:Y:S01]  /*5230*/  UIADD3 UR6, UPT, UPT, UR6, 0x370, URZ ;  /* 0x0000037006067890 */ /* 0x000fe2000fffe0ff */
[----:B------:R-:W-:Y:S01]  /*5240*/  SHF.L.U32 R2, R11, 0x1f, RZ ;  /* 0x0000001f0b027819 */ /* 0x000fe200000006ff */
[----:B------:R-:W-:-:S03]  /*5250*/  UMOV UR5, 0x40 ;  /* 0x0000004000057882 */ /* 0x000fc60000000000 */
[----:B------:R-:W-:Y:S01]  /*5260*/  UVIRTCOUNT.DEALLOC.SMPOOL 0x80 ;  /* 0x000000800000784c */ /* 0x000fe20000000000 */
[----:B--2---:R-:W-:Y:S02]  /*5270*/  ULEA UR4, UR4, UR5, 0x18 ;  /* 0x0000000504047291 */ /* 0x004fe4000f8ec0ff */
[----:B------:R-:W-:-:S07]  /*5280*/  ULEA UR5, UR18, UR6, 0x3 ;  /* 0x0000000612057291 */ /* 0x000fce000f8e18ff */
[----:B------:R2:W-:Y:S02]  /*5290*/  @P0 STS.U8 [UR4+0x1c], R0 ;  /* 0x00001c00ff000988 */ /* 0x0005e40008000004 */
[----:B------:R-:W3:Y:S02]  /*52a0*/  SYNCS.PHASECHK.TRANS64.TRYWAIT P0, [UR5], R2 ;  /* 0x00000002ff0075a7 */ /* 0x000ee40008001105 */
[----:B--23--:R-:W-:Y:S05]  /*52b0*/  @!P0 BRA `(.L_x_106) ;  /* 0x0000003800848947 */ /* 0x00cfea0003800000 */
.L_x_246:
[----:B------:R-:W-:-:S04]  /*52c0*/  UIADD3 UR7, UPT, UPT, UR18, 0x1, URZ ;  /* 0x0000000112077890 */ /* 0x000fc8000fffe0ff */
[----:B------:R-:W-:-:S04]  /*52d0*/  UISETP.NE.AND UP0, UPT, UR7, 0x4, UPT ;  /* 0x000000040700788c */ /* 0x000fc8000bf05270 */
[----:B------:R-:W-:Y:S02]  /*52e0*/  USEL UR8, URZ, 0x1, UP0 ;  /* 0x00000001ff087887 */ /* 0x000fe40008000000 */
[----:B------:R-:W-:-:S04]  /*52f0*/  USEL UR7, UR7, URZ, UP0 ;  /* 0x000000ff07077287 */ /* 0x000fc80008000000 */
[----:B------:R-:W-:Y:S01]  /*5300*/  ULEA UR5, UR7, UR6, 0x3 ;  /* 0x0000000607057291 */ /* 0x000fe2000f8e18ff */
[----:B--2---:R-:W-:-:S04]  /*5310*/  LOP3.LUT R2, R11, UR8, RZ, 0x3c, !PT ;  /* 0x000000080b027c12 */ /* 0x004fc8000f8e3cff */
[----:B------:R-:W-:-:S04]  /*5320*/  SHF.L.U32 R3, R2, 0x1f, RZ ;  /* 0x0000001f02037819 */ /* 0x000fc800000006ff */
[----:B------:R-:W2:Y:S02]  /*5330*/  SYNCS.PHASECHK.TRANS64.TRYWAIT P0, [UR5], R3 ;  /* 0x00000003ff0075a7 */ /* 0x000ea40008001105 */
[----:B--2---:R-:W-:Y:S05]  /*5340*/  @!P0 BRA `(.L_x_107) ;  /* 0x0000003800788947 */ /* 0x004fea0003800000 */
.L_x_248:
[----:B------:R-:W-:-:S04]  /*5350*/  UIADD3 UR7, UPT, UPT, UR7, 0x1, URZ ;  /* 0x0000000107077890 */ /* 0x000fc8000fffe0ff */
[----:B------:R-:W-:-:S04]  /*5360*/  UISETP.NE.AND UP0, UPT, UR7, 0x4, UPT ;  /* 0x000000040700788c */ /* 0x000fc8000bf05270 */
[----:B------:R-:W-:Y:S02]  /*5370*/  USEL UR8, URZ, 0x1, UP0 ;  /* 0x00000001ff087887 */ /* 0x000fe40008000000 */
[----:B------:R-:W-:-:S04]  /*5380*/  USEL UR7, UR7, URZ, UP0 ;  /* 0x000000ff07077287 */ /* 0x000fc80008000000 */
[----:B------:R-:W-:Y:S01]  /*5390*/  ULEA UR5, UR7, UR6, 0x3 ;  /* 0x0000000607057291 */ /* 0x000fe2000f8e18ff */
[----:B------:R-:W-:-:S04]  /*53a0*/  LOP3.LUT R2, R2, UR8, RZ, 0x3c, !PT ;  /* 0x0000000802027c12 */ /* 0x000fc8000f8e3cff */
[----:B--2---:R-:W-:-:S04]  /*53b0*/  SHF.L.U32 R3, R2, 0x1f, RZ ;  /* 0x0000001f02037819 */ /* 0x004fc800000006ff */
[----:B------:R-:W2:Y:S02]  /*53c0*/  SYNCS.PHASECHK.TRANS64.TRYWAIT P0, [UR5], R3 ;  /* 0x00000003ff0075a7 */ /* 0x000ea40008001105 */
[----:B--2---:R-:W-:Y:S05]  /*53d0*/  @!P0 BRA `(.L_x_108) ;  /* 0x00000038006c8947 */ /* 0x004fea0003800000 */
.L_x_250:
[----:B------:R-:W-:-:S04]  /*53e0*/  UIADD3 UR7, UPT, UPT, UR7, 0x1, URZ ;  /* 0x0000000107077890 */ /* 0x000fc8000fffe0ff */
[----:B------:R-:W-:-:S04]  /*53f0*/  UISETP.NE.AND UP0, UPT, UR7, 0x4, UPT ;  /* 0x000000040700788c */ /* 0x000fc8000bf05270 */
[----:B------:R-:W-:Y:S02]  /*5400*/  USEL UR5, URZ, 0x1, UP0 ;  /* 0x00000001ff057887 */ /* 0x000fe40008000000 */
[----:B------:R-:W-:-:S04]  /*5410*/  USEL UR7, UR7, URZ, UP0 ;  /* 0x000000ff07077287 */ /* 0x000fc80008000000 */
[----:B------:R-:W-:Y:S01]  /*5420*/  ULEA UR7, UR7, UR6, 0x3 ;  /* 0x0000000607077291 */ /* 0x000fe2000f8e18ff */
[----:B------:R-:W-:-:S04]  /*5430*/  LOP3.LUT R2, R2, UR5, RZ, 0x3c, !PT ;  /* 0x0000000502027c12 */ /* 0x000fc8000f8e3cff */
[----:B------:R-:W-:-:S04]  /*5440*/  SHF.L.U32 R2, R2, 0x1f, RZ ;  /* 0x0000001f02027819 */ /* 0x000fc800000006ff */
[----:B------:R-:W3:Y:S02]  /*5450*/  SYNCS.PHASECHK.TRANS64.TRYWAIT P0, [UR7], R2 ;  /* 0x00000002ff0075a7 */ /* 0x000ee40008001107 */
[----:B---3--:R-:W-:Y:S05]  /*5460*/  @!P0 BRA `(.L_x_109) ;  /* 0x0000003800608947 */ /* 0x008fea0003800000 */
.L_x_252:
[----:B------:R-:W-:Y:S01]  /*5470*/  NOP ;  /* 0x0000000000007918 */ /* 0x000fe20000000000 */
[----:B--2---:R-:W2:Y:S01]  /*5480*/  LDS R0, [UR4+0x14] ;  /* 0x00001404ff007984 */ /* 0x004ea20008000800 */
[----:B------:R-:W-:Y:S01]  /*5490*/  ULOP3.LUT UR6, UR19, 0xffff, URZ, 0xc0, !UPT ;  /* 0x0000ffff13067892 */ /* 0x000fe2000f8ec0ff */
[----:B------:R-:W-:Y:S01]  /*54a0*/  UMOV UR8, 0xffff ;  /* 0x0000ffff00087882 */ /* 0x000fe20000000000 */
[----:B------:R-:W-:Y:S02]  /*54b0*/  UMOV UR5, 0x1 ;  /* 0x0000000100057882 */ /* 0x000fe40000000000 */
[----:B------:R-:W-:-:S04]  /*54c0*/  USHF.R.U32.HI UR6, URZ, 0x5, UR6 ;  /* 0x00000005ff067899 */ /* 0x000fc80008011606 */
[----:B------:R-:W-:Y:S02]  /*54d0*/  USHF.L.U32 UR8, UR8, UR6, URZ ;  /* 0x0000000608087299 */ /* 0x000fe400080006ff */
[----:B------:R-:W-:-:S04]  /*54e0*/  USHF.L.U32 UR5, UR5, UR6, URZ ;  /* 0x0000000605057299 */ /* 0x000fc800080006ff */
[----:B--2---:R-:W-:-:S04]  /*54f0*/  LOP3.LUT R0, R0, UR8, RZ, 0xc0, !PT ;  /* 0x0000000800007c12 */ /* 0x004fc8000f8ec0ff */
[----:B------:R-:W-:-:S13]  /*5500*/  ISETP.NE.AND P0, PT, R0, UR8, PT ;  /* 0x0000000800007c0c */ /* 0x000fda000bf05270 */
[----:B------:R-:W-:Y:S05]  /*5510*/  @P0 BRA `(.L_x_110) ;  /* 0x0000000000580947 */ /* 0x000fea0003800000 */
[----:B------:R-:W2:Y:S02]  /*5520*/  LDS R0, [UR4+0x18] ;  /* 0x00001804ff007984 */ /* 0x000ea40008000800 */
[----:B--2---:R-:W-:-:S04]  /*5530*/  LOP3.LUT R0, R0, UR5, RZ, 0xc0, !PT ;  /* 0x0000000500007c12 */ /* 0x004fc8000f8ec0ff */
[----:B------:R-:W-:-:S13]  /*5540*/  ISETP.NE.AND P0, PT, R0, UR5, PT ;  /* 0x0000000500007c0c */ /* 0x000fda000bf05270 */
[----:B------:R-:W-:Y:S05]  /*5550*/  @P0 BRA `(.L_x_111) ;  /* 0x00000000003c0947 */ /* 0x000fea0003800000 */
[----:B------:R-:W2:Y:S01]  /*5560*/  S2R R2, SR_LANEID ;  /* 0x0000000000027919 */ /* 0x000ea20000000000 */
[----:B------:R-:W-:Y:S01]  /*5570*/  ULOP3.LUT UR8, URZ, UR8, URZ, 0x33, !UPT ;  /* 0x00000008ff087292 */ /* 0x000fe2000f8e33ff */
[----:B------:R-:W-:Y:S02]  /*5580*/  VOTEU.ANY UR7, UPT, PT ;  /* 0x0000000000077886 */ /* 0x000fe400038e0100 */
[----:B------:R-:W-:-:S03]  /*5590*/  UFLO.U32 UR7, UR7 ;  /* 0x00000007000772bd */ /* 0x000fc600080e0000 */
[----:B------:R-:W-:-:S04]  /*55a0*/  IMAD.U32 R0, RZ, RZ, UR8 ;  /* 0x00000008ff007e24 */ /* 0x000fc8000f8e00ff */
[----:B------:R3:W1:Y:S02]  /*55b0*/  REDUX UR6, R0 ;  /* 0x00000000000673c4 */ /* 0x0006640000000000 */
[----:B------:R1:W-:Y:S01]  /*55c0*/  UTCATOMSWS.AND URZ, UR8 ;  /* 0x0000000800ff79e3 */ /* 0x0003e20008000000 */
[----:B--2---:R-:W-:Y:S02]  /*55d0*/  ISETP.EQ.U32.AND P0, PT, R2, UR7, PT ;  /* 0x0000000702007c0c */ /* 0x004fe4000bf02070 */
[----:B---3--:R-:W-:Y:S02]  /*55e0*/  LOP3.LUT R0, RZ, UR5, RZ, 0x33, !PT ;  /* 0x00000005ff007c12 */ /* 0x008fe4000f8e33ff */
[----:B-1----:R-:W-:Y:S02]  /*55f0*/  MOV R2, UR6 ;  /* 0x0000000600027c02 */ /* 0x002fe40008000f00 */
[----:B------:R-:W1:Y:S07]  /*5600*/  REDUX UR5, R0 ;  /* 0x00000000000573c4 */ /* 0x000e6e0000000000 */
[----:B------:R2:W-:Y:S01]  /*5610*/  @P0 ATOMS.AND RZ, [UR4+0x14], R2 ;  /* 0x00001402ffff098c */ /* 0x0005e2000a800004 */
[----:B-1----:R-:W-:-:S05]  /*5620*/  IMAD.U32 R0, RZ, RZ, UR5 ;  /* 0x00000005ff007e24 */ /* 0x002fca000f8e00ff */
[----:B------:R2:W-:Y:S01]  /*5630*/  @P0 ATOMS.AND RZ, [UR4+0x18], R0 ;  /* 0x00001800ffff098c */ /* 0x0005e2000a800004 */
[----:B------:R-:W-:Y:S05]  /*5640*/  BRA `(.L_x_112) ;  /* 0x0000000000147947 */ /* 0x000fea0003800000 */
.L_x_111:
[----:B------:R-:W-:Y:S02]  /*5650*/  MOV R2, 0x5670 ;  /* 0x0000567000027802 */ /* 0x000fe40000000f00 */
[----:B-1--45:R-:W-:Y:S05]  /*5660*/  CALL.REL.NOINC `($__internal_0_$__cuda_sm10x_tcgen05_guardrail_trap_col_being_dealloced_not_returned_by_alloc) ;  /* 0x0000003800807944 */ /* 0x032fea0003c00000 */
[----:B------:R-:W-:Y:S05]  /*5670*/  BRA `(.L_x_112) ;  /* 0x0000000000087947 */ /* 0x000fea0003800000 */
.L_x_110:
[----:B------:R-:W-:Y:S02]  /*5680*/  MOV R2, 0x56a0 ;  /* 0x000056a000027802 */ /* 0x000fe40000000f00 */
[----:B-1--45:R-:W-:Y:S05]  /*5690*/  CALL.REL.NOINC `($__internal_2_$__cuda_sm10x_tcgen05_guardrail_trap_unallocated_columns_being_dealloced) ;  /* 0x00000038008c7944 */ /* 0x032fea0003c00000 */
.L_x_112:
[----:B------:R-:W-:Y:S01]  /*56a0*/  NOP ;  /* 0x0000000000007918 */ /* 0x000fe20000000000 */
[----:B------:R-:W-:Y:S05]  /*56b0*/  EXIT ;  /* 0x000000000000794d */ /* 0x000fea0003800000 */
.L_x_94:
[----:B------:R-:W-:-:S09]  /*56c0*/  UISETP.NE.OR UP2, UPT, UR8, 0x3, !UP2 ;  /* 0x000000030800788c */ /* 0x000fd2000d745670 */
[----:B------:R-:W-:Y:S05]  /*56d0*/  BRA.U UP2, `(.L_x_113) ;  /* 0x0000000902cc7547 */ /* 0x000fea000b800000 */
[----:B------:R-:W1:Y:S01]  /*56e0*/  LDCU.64 UR6, c[0x0][0x888] ;  /* 0x00011100ff0677ac */ /* 0x000e620008000a00 */
[----:B------:R-:W2:Y:S01]  /*56f0*/  LDC R0, c[0x0][0xb30] ;  /* 0x0002cc00ff007b82 */ /* 0x000ea20000000800 */
[----:B------:R-:W-:Y:S02]  /*5700*/  HFMA2 R27, -RZ, RZ, 0, 0 ;  /* 0x00000000ff1b7431 */ /* 0x000fe400000001ff */
[----:B------:R-:W-:Y:S01]  /*5710*/  IMAD.MOV.U32 R29, RZ, RZ, 0x1 ;  /* 0x00000001ff1d7424 */ /* 0x000fe200078e00ff */
[----:B------:R-:W4:Y:S01]  /*5720*/  LDCU.64 UR4, c[0x0][0x890] ;  /* 0x00011200ff0477ac */ /* 0x000f220008000a00 */
[----:B------:R-:W-:Y:S01]  /*5730*/  IMAD.MOV.U32 R28, RZ, RZ, RZ ;  /* 0x000000ffff1c7224 */ /* 0x000fe200078e00ff */
[----:B------:R-:W-:Y:S01]  /*5740*/  MOV R23, 0x800 ;  /* 0x0000080000177802 */ /* 0x000fe20000000f00 */
[----:B------:R-:W-:Y:S01]  /*5750*/  UMOV UR8, 0x400 ;  /* 0x0000040000087882 */ /* 0x000fe20000000000 */
[----:B------:R-:W3:Y:S01]  /*5760*/  LDC R22, c[0x0][0x370] ;  /* 0x0000dc00ff167b82 */ /* 0x000ee20000000800 */
[----:B------:R-:W-:-:S07]  /*5770*/  UPLOP3.LUT UP1, UPT, UPT, UPT, UPT, 0x40, 0x4 ;  /* 0x000000000004789c */ /* 0x000fce0003f2e870 */
[----:B------:R-:W3:Y:S01]  /*5780*/  LDC R3, c[0x0][0xb0c] ;  /* 0x0002c300ff037b82 */ /* 0x000ee20000000800 */
[----:B-1----:R-:W-:Y:S02]  /*5790*/  UISETP.NE.U32.AND UP2, UPT, UR6, URZ, UPT ;  /* 0x000000ff0600728c */ /* 0x002fe4000bf45070 */
[----:B------:R-:W-:Y:S02]  /*57a0*/  ULEA UR6, UR39, UR8, 0x18 ;  /* 0x0000000827067291 */ /* 0x000fe4000f8ec0ff */
[----:B------:R-:W-:Y:S02]  /*57b0*/  UISETP.NE.AND.EX UP2, UPT, UR7, URZ, UPT, UP2 ;  /* 0x000000ff0700728c */ /* 0x000fe4000bf45320 */
[----:B------:R-:W-:Y:S01]  /*57c0*/  UIADD3 UR7, UPT, UPT, UR6, 0x310, URZ ;  /* 0x0000031006077890 */ /* 0x000fe2000fffe0ff */
[----:B------:R-:W1:Y:S01]  /*57d0*/  LDC R20, c[0x0][0xb20] ;  /* 0x0002c800ff147b82 */ /* 0x000e620000000800 */
[----:B----4-:R-:W-:Y:S01]  /*57e0*/  UISETP.NE.U32.AND UP3, UPT, UR4, URZ, UPT ;  /* 0x000000ff0400728c */ /* 0x010fe2000bf65070 */
[----:B--2---:R-:W-:Y:S01]  /*57f0*/  ISETP.NE.AND P1, PT, R0, 0x1, PT ;  /* 0x000000010000780c */ /* 0x004fe20003f25270 */
[----:B------:R-:W-:-:S02]  /*5800*/  UPRMT UR39, UR39, 0x654, UR7 ;  /* 0x0000065427277896 */ /* 0x000fc40008000007 */
[----:B------:R-:W-:-:S03]  /*5810*/  UISETP.NE.AND.EX UP3, UPT, UR5, URZ, UPT, UP3 ;  /* 0x000000ff0500728c */ /* 0x000fc6000bf65330 */
[----:B------:R-:W2:Y:S08]  /*5820*/  LDC.64 R30, c[0x0][0x348] ;  /* 0x0000d200ff1e7b82 */ /* 0x000eb00000000a00 */
[----:B------:R-:W4:Y:S08]  /*5830*/  LDC.64 R14, c[0x0][0xb10] ;  /* 0x0002c400ff0e7b82 */ /* 0x000f300000000a00 */
[----:B------:R-:W1:Y:S08]  /*5840*/  LDC.64 R6, c[0x0][0xb18] ;  /* 0x0002c600ff067b82 */ /* 0x000e700000000a00 */
[----:B------:R-:W1:Y:S08]  /*5850*/  LDC.64 R4, c[0x0][0xb28] ;  /* 0x0002ca00ff047b82 */ /* 0x000e700000000a00 */
[----:B---3--:R-:W1:Y:S02]  /*5860*/  LDC R21, c[0x0][0x374] ;  /* 0x0000dd00ff157b82 */ /* 0x008e640000000800 */
.L_x_121:
[C---:B------:R-:W-:Y:S02]  /*5870*/  LEA R0, R28.reuse, UR6, 0x3 ;  /* 0x000000061c007c11 */ /* 0x040fe4000f8e18ff */
[----:B------:R-:W-:Y:S02]  /*5880*/  SHF.L.U32 R2, R27, 0x1f, RZ ;  /* 0x0000001f1b027819 */ /* 0x000fe400000006ff */
[----:B------:R-:W-:Y:S02]  /*5890*/  LEA R16, R28, UR6, 0x4 ;  /* 0x000000061c107c11 */ /* 0x000fe4000f8e20ff */
[----:B---3--:R-:W3:Y:S02]  /*58a0*/  SYNCS.PHASECHK.TRANS64.TRYWAIT P0, [R0+URZ+0x330], R2 ;  /* 0x00033002000075a7 */ /* 0x008ee400080011ff */
[----:B---3--:R-:W-:Y:S05]  /*58b0*/  @!P0 BRA `(.L_x_114) ;  /* 0x0000003400648947 */ /* 0x008fea0003800000 */
.L_x_253:
[----:B------:R-:W-:Y:S01]  /*58c0*/  ISETP.GE.AND P0, PT, R26, 0x1, PT ;  /* 0x000000011a00780c */ /* 0x000fe20003f06270 */
[----:B------:R-:W1:Y:S01]  /*58d0*/  LDS.128 R16, [R16+0x3c0] ;  /* 0x0003c00010107984 */ /* 0x000e620000000c00 */
[----:B------:R-:W-:Y:S01]  /*58e0*/  ISETP.NE.U32.AND P4, PT, RZ, UR4, PT ;  /* 0x00000004ff007c0c */ /* 0x000fe2000bf85070 */
[----:B---3--:R-:W-:Y:S01]  /*58f0*/  VIADD R0, R0, 0x340 ;  /* 0x0000034000007836 */ /* 0x008fe20000000000 */
[----:B------:R-:W-:Y:S02]  /*5900*/  SHF.L.U32 R24, R29, 0x1f, RZ ;  /* 0x0000001f1d187819 */ /* 0x000fe400000006ff */
[----:B------:R-:W-:Y:S02]  /*5910*/  ISETP.NE.AND.EX P4, PT, RZ, UR5, PT, P4 ;  /* 0x00000005ff007c0c */ /* 0x000fe4000bf85340 */
[----:B------:R-:W-:Y:S01]  /*5920*/  PRMT R0, RZ, 0x654, R0 ;  /* 0x00000654ff007816 */ /* 0x000fe20000000000 */
[----:B------:R-:W-:Y:S01]  /*5930*/  @!PT LDS RZ, [RZ] ;  /* 0x00000000fffff984 */ /* 0x000fe20000000800 */
[----:B------:R-:W-:Y:S01]  /*5940*/  @!PT LDS RZ, [RZ] ;  /* 0x00000000fffff984 */ /* 0x000fe20000000800 */
[----:B------:R-:W-:Y:S01]  /*5950*/  @!PT LDS RZ, [RZ] ;  /* 0x00000000fffff984 */ /* 0x000fe20000000800 */
[----:B------:R-:W-:Y:S01]  /*5960*/  @!PT LDS RZ, [RZ] ;  /* 0x00000000fffff984 */ /* 0x000fe20000000800 */
[----:B------:R3:W-:Y:S06]  /*5970*/  MEMBAR.ALL.CTA ;  /* 0x0000000000007992 */ /* 0x0007ec0000008000 */
[----:B---3--:R-:W3:Y:S02]  /*5980*/  FENCE.VIEW.ASYNC.S ;  /* 0x00000000000073c6 */ /* 0x008ee40000000000 */
[----:B---3--:R3:W-:Y:S01]  /*5990*/  SYNCS.ARRIVE.TRANS64.RED.A1T0 RZ, [R0+URZ], RZ ;  /* 0x000000ff00ff79a7 */ /* 0x0087e200081004ff */
[----:B-1----:R-:W-:Y:S11]  /*59a0*/  LOP3.LUT P3, RZ, R18, 0x1, RZ, 0xc0, !PT ;  /* 0x0000000112ff7812 */ /* 0x002ff6000786c0ff */
[----:B------:R-:W-:Y:S02]  /*59b0*/  @!UPT UIADD3 URZ, UPT, UPT, URZ, URZ, URZ ;  /* 0x000000fffffff290 */ /* 0x000fe4000fffe0ff */
[----:B------:R-:W-:Y:S02]  /*59c0*/  @P3 MOV R11, R16 ;  /* 0x00000010000b3202 */ /* 0x000fe40000000f00 */
[----:B------:R-:W-:Y:S01]  /*59d0*/  @P3 LOP3.LUT R10, R17, 0xffff, RZ, 0xc0, !PT ;  /* 0x0000ffff110a3812 */ /* 0x000fe200078ec0ff */
[----:B---3--:R-:W-:Y:S06]  /*59e0*/  @!P0 BRA `(.L_x_115) ;  /* 0x0000000000a48947 */ /* 0x008fec0003800000 */
[-C--:B------:R-:W-:Y:S01]  /*59f0*/  IMAD.HI.U32 R0, R21, R7.reuse, RZ ;  /* 0x0000000715007227 */ /* 0x080fe200078e00ff */
[----:B------:R-:W-:Y:S02]  /*5a00*/  ISETP.NE.AND P0, PT, R6, 0x1, PT ;  /* 0x000000010600780c */ /* 0x000fe40003f05270 */
[----:B------:R-:W-:Y:S01]  /*5a10*/  ISETP.NE.AND P2, PT, R26, 0x1, PT ;  /* 0x000000011a00780c */ /* 0x000fe20003f45270 */
[----:B----4-:R-:W-:Y:S01]  /*5a20*/  IMAD.HI.U32 R9, R22, R14, RZ ;  /* 0x0000000e16097227 */ /* 0x010fe200078e00ff */
[----:B------:R-:W-:Y:S02]  /*5a30*/  SHF.R.U32.HI R0, RZ, R20, R0 ;  /* 0x00000014ff007219 */ /* 0x000fe40000011600 */
[----:B------:R-:W-:Y:S01]  /*5a40*/  ISETP.NE.AND P5, PT, R3, 0x1, PT ;  /* 0x000000010300780c */ /* 0x000fe20003fa5270 */
[----:B------:R-:W-:Y:S01]  /*5a50*/  IMAD.HI.U32 R13, R10, R7, RZ ;  /* 0x000000070a0d7227 */ /* 0x000fe200078e00ff */
[----:B------:R-:W-:Y:S02]  /*5a60*/  SHF.R.U32.HI R9, RZ, R15, R9 ;  /* 0x0000000fff097219 */ /* 0x000fe40000011609 */
[----:B------:R-:W-:Y:S01]  /*5a70*/  SEL R0, R21, R0, !P0 ;  /* 0x0000000015007207 */ /* 0x000fe20004000000 */
[----:B------:R-:W-:Y:S01]  /*5a80*/  IMAD.HI.U32 R12, R11, R14, RZ ;  /* 0x0000000e0b0c7227 */ /* 0x000fe200078e00ff */
[----:B------:R-:W-:Y:S03]  /*5a90*/  SEL R9, R22, R9, !P5 ;  /* 0x0000000916097207 */ /* 0x000fe60006800000 */
[-C--:B------:R-:W-:Y:S01]  /*5aa0*/  IMAD.HI.U32 R8, R0, R4.reuse, RZ ;  /* 0x0000000400087227 */ /* 0x080fe200078e00ff */
[----:B------:R-:W-:Y:S03]  /*5ab0*/  SHF.R.U32.HI R12, RZ, R15, R12 ;  /* 0x0000000fff0c7219 */ /* 0x000fe6000001160c */
[----:B------:R-:W-:Y:S01]  /*5ac0*/  IMAD.HI.U32 R2, R9, R4, RZ ;  /* 0x0000000409027227 */ /* 0x000fe200078e00ff */
[-C--:B------:R-:W-:Y:S02]  /*5ad0*/  @P2 SHF.R.U32.HI R0, RZ, R5.reuse, R8 ;  /* 0x00000005ff002219 */ /* 0x080fe40000011608 */
[----:B------:R-:W-:Y:S02]  /*5ae0*/  SHF.R.U32.HI R8, RZ, R20, R13 ;  /* 0x00000014ff087219 */ /* 0x000fe4000001160d */
[----:B------:R-:W-:Y:S01]  /*5af0*/  @P2 SHF.R.U32.HI R9, RZ, R5, R2 ;  /* 0x00000005ff092219 */ /* 0x000fe20000011602 */
[----:B------:R-:W-:Y:S01]  /*5b00*/  IMAD R0, R26, R0, RZ ;  /* 0x000000001a007224 */ /* 0x000fe200078e02ff */
[----:B------:R-:W-:Y:S02]  /*5b10*/  SEL R8, R10, R8, !P0 ;  /* 0x000000080a087207 */ /* 0x000fe40004000000 */
[----:B------:R-:W-:Y:S01]  /*5b20*/  SEL R2, R11, R12, !P5 ;  /* 0x0000000c0b027207 */ /* 0x000fe20006800000 */
[----:B------:R-:W-:Y:S01]  /*5b30*/  IMAD R12, R26, R9, RZ ;  /* 0x000000091a0c7224 */ /* 0x000fe200078e02ff */
[C---:B------:R-:W-:Y:S01]  /*5b40*/  ISETP.GE.AND P0, PT, R8.reuse, R0, PT ;  /* 0x000000000800720c */ /* 0x040fe20003f06270 */
[----:B------:R-:W-:Y:S03]  /*5b50*/  IMAD.HI.U32 R0, R8, R4, RZ ;  /* 0x0000000408007227 */ /* 0x000fe600078e00ff */
[----:B------:R-:W-:Y:S02]  /*5b60*/  ISETP.GE.OR P0, PT, R2, R12, P0 ;  /* 0x0000000c0200720c */ /* 0x000fe40000706670 */
[-C--:B------:R-:W-:Y:S04]  /*5b70*/  SHF.R.U32.HI R0, RZ, R5.reuse, R0 ;  /* 0x00000005ff007219 */ /* 0x080fe80000011600 */
[----:B------:R-:W-:Y:S05]  /*5b80*/  SEL R13, R8, R0, !P2 ;  /* 0x00000000080d7207 */ /* 0x000fea0005000000 */
[----:B------:R-:W-:Y:S02]  /*5b90*/  IMAD.MOV R12, RZ, RZ, -R13 ;  /* 0x000000ffff0c7224 */ /* 0x000fe400078e0a0d */
[----:B------:R-:W-:Y:S04]  /*5ba0*/  @!P0 IMAD.HI.U32 R0, R2, R4, RZ ;  /* 0x0000000402008227 */ /* 0x000fe800078e00ff */
[----:B------:R-:W-:Y:S01]  /*5bb0*/  IMAD R12, R26, R12, R8 ;  /* 0x0000000c1a0c7224 */ /* 0x000fe200078e0208 */
[----:B------:R-:W-:Y:S04]  /*5bc0*/  @!P0 SHF.R.U32.HI R0, RZ, R5, R0 ;  /* 0x00000005ff008219 */ /* 0x000fe80000011600 */
[----:B------:R-:W-:Y:S04]  /*5bd0*/  @!P0 SEL R0, R2, R0, !P2 ;  /* 0x0000000002008207 */ /* 0x000fe80005000000 */
[----:B------:R-:W-:Y:S01]  /*5be0*/  @!P0 IADD3 R13, PT, PT, R13, -R0, RZ ;  /* 0x800000000d0d8210 */ /* 0x000fe20007ffe0ff */
[----:B------:R-:W-:Y:S01]  /*5bf0*/  @!P0 IMAD R0, R9, R12, R0 ;  /* 0x0000000c09008224 */ /* 0x000fe200078e0200 */
[----:B------:R-:W-:Y:S01]  /*5c00*/  IADD3 R9, PT, PT, -R8, RZ, RZ ;  /* 0x000000ff08097210 */ /* 0x000fe20007ffe1ff */
[--C-:B------:R-:W-:Y:S02]  /*5c10*/  IMAD.MOV R12, RZ, RZ, -R2.reuse ;  /* 0x000000ffff0c7224 */ /* 0x100fe400078e0a02 */
[----:B------:R-:W-:Y:S02]  /*5c20*/  @!P0 IMAD R8, R13, R26, R2 ;  /* 0x0000001a0d088224 */ /* 0x000fe400078e0202 */
[----:B------:R-:W-:Y:S02]  /*5c30*/  @!P0 IMAD.MOV.U32 R2, RZ, RZ, R0 ;  /* 0x000000ffff028224 */ /* 0x000fe400078e0000 */
[----:B------:R-:W-:Y:S02]  /*5c40*/  IMAD R11, R3, R12, R11 ;  /* 0x0000000c030b7224 */ /* 0x000fe400078e020b */
[----:B------:R-:W-:Y:S02]  /*5c50*/  IMAD R10, R6, R9, R10 ;  /* 0x00000009060a7224 */ /* 0x000fe400078e020a */
[----:B------:R-:W-:Y:S02]  /*5c60*/  IMAD R11, R2, R3, R11 ;  /* 0x00000003020b7224 */ /* 0x000fe400078e020b */
[----:B------:R-:W-:Y:S02]  /*5c70*/  IMAD R10, R8, R6, R10 ;  /* 0x00000006080a7224 */ /* 0x000fe400078e020a */
.L_x_115:
[----:B------:R-:W-:Y:S05]  /*5c80*/  BRA.U UP1, `(.L_x_116) ;  /* 0x0000000101107547 */ /* 0x000fea000b800000 */
[----:B------:R-:W-:Y:S04]  /*5c90*/  MOV R2, UR13 ;  /* 0x0000000d00027c02 */ /* 0x000fe80008000f00 */
[----:B------:R-:W-:Y:S04]  /*5ca0*/  SHF.L.U32 R2, R2, 0x1f, RZ ;  /* 0x0000001f02027819 */ /* 0x000fe800000006ff */
[----:B------:R-:W1:Y:S02]  /*5cb0*/  SYNCS.PHASECHK.TRANS64.TRYWAIT P0, [UR6+0x328], R2 ;  /* 0x00032802ff0075a7 */ /* 0x000e640008001106 */
[----:B-1----:R-:W-:Y:S05]  /*5cc0*/  @!P0 BRA `(.L_x_117) ;  /* 0x0000003000748947 */ /* 0x002fea0003800000 */
.L_x_116:
[----:B------:R-:W-:Y:S05]  /*5cd0*/  BRA.U !UP3, `(.L_x_118) ;  /* 0x000000010b347547 */ /* 0x000fea000b800000 */
[----:B------:R-:W-:Y:S01]  /*5ce0*/  UPLOP3.LUT UP0, UPT, UPT, UPT, UP2, 0x80, 0x8 ;  /* 0x000000000008789c */ /* 0x000fe20003f0f020 */
[----:B------:R-:W-:Y:S05]  /*5cf0*/  HFMA2 R54, -RZ, RZ, 0, 5.9604644775390625e-08 ;  /* 0x00000001ff367431 */ /* 0x000fea00000001ff */
[----:B------:R-:W-:Y:S05]  /*5d00*/  PLOP3.LUT P0, PT, PT, PT, UP0, 0x80, 0x8 ;  /* 0x000000000008781c */ /* 0x000fea0003f0f008 */
[----:B------:R-:W3:Y:S01]  /*5d10*/  @UP0 LDCU.64 UR8, c[0x0][0x888] ;  /* 0x00011100ff0807ac */ /* 0x000ee20008000a00 */
[----:B------:R-:W-:Y:S04]  /*5d20*/  @UP0 UIMAD UR7, UR36, UR4, URZ ;  /* 0x00000004240702a4 */ /* 0x000fe8000f8e02ff */
[----:B---3--:R-:W-:Y:S06]  /*5d30*/  @UP0 UIMAD.WIDE UR8, UR7, 0x4, UR8 ;  /* 0x00000004070808a5 */ /* 0x008fec000f8e0208 */
[----:B------:R-:W-:Y:S02]  /*5d40*/  IMAD.U32 R8, RZ, RZ, UR8 ;  /* 0x00000008ff087e24 */ /* 0x000fe4000f8e00ff */
[----:B------:R-:W-:Y:S05]  /*5d50*/  IMAD.U32 R9, RZ, RZ, UR9 ;  /* 0x00000009ff097e24 */ /* 0x000fea000f8e00ff */
[----:B-1----:R-:W3:Y:S02]  /*5d60*/  @P0 LDG.E R0, desc[UR44][R8.64] ;  /* 0x0000002c08000981 */ /* 0x002ee4000c1e1900 */
[----:B---3--:R-:W-:Y:S01]  /*5d70*/  @P0 R2UR UR38, R0 ;  /* 0x00000000002602ca */ /* 0x008fe200000e0000 */
[----:B------:R-:W-:Y:S05]  /*5d80*/  IMAD.MOV.U32 R0, RZ, RZ, 0x1 ;  /* 0x00000001ff007424 */ /* 0x000fea00078e00ff */
[----:B------:R-:W-:Y:S08]  /*5d90*/  @!P0 PRMT R54, R0, 0x7610, R54 ;  /* 0x0000761000368816 */ /* 0x000ff00000000036 */
[----:B------:R-:W3:Y:S02]  /*5da0*/  @!UP0 LDCU UR38, c[0x0][0x880] ;  /* 0x00011000ff2687ac */ /* 0x000ee40008000800 */
.L_x_118:
[----:B---3--:R-:W-:Y:S01]  /*5db0*/  @!P4 FSETP.EQ.AND P5, PT, RZ, UR38, PT ;  /* 0x00000026ff00cc0b */ /* 0x008fe2000bfa2000 */
[----:B------:R-:W-:Y:S01]  /*5dc0*/  @!UPT UIADD3 URZ, UPT, UPT, URZ, URZ, URZ ;  /* 0x000000fffffff290 */ /* 0x000fe2000fffe0ff */
[----:B------:R-:W-:Y:S11]  /*5dd0*/  @!P4 BRA `(.L_x_119) ;  /* 0x000000000014c947 */ /* 0x000ff60003800000 */
[----:B------:R-:W-:Y:S02]  /*5de0*/  LOP3.LUT P0, RZ, R54, 0xff, RZ, 0xc0, !PT ;  /* 0x000000ff36ff7812 */ /* 0x000fe4000780c0ff */
[----:B------:R-:W-:Y:S04]  /*5df0*/  PLOP3.LUT P5, PT, PT, PT, UP0, 0x80, 0x8 ;  /* 0x000000000008781c */ /* 0x000fe80003faf008 */
[----:B------:R-:W-:Y:S07]  /*5e00*/  PLOP3.LUT P5, PT, P5, PT, PT, 0x8, 0x80 ;  /* 0x000000000080781c */ /* 0x000fee0002fae170 */
[----:B------:R-:W-:Y:S11]  /*5e10*/  @P0 FSETP.EQ.AND P5, PT, RZ, UR38, PT ;  /* 0x00000026ff000c0b */ /* 0x000ff6000bfa2000 */
[----:B------:R-:W-:Y:S02]  /*5e20*/  @!UPT UIADD3 URZ, UPT, UPT, URZ, URZ, URZ ;  /* 0x000000fffffff290 */ /* 0x000fe4000fffe0ff */
.L_x_119:
[----:B------:R-:W3:Y:S01]  /*5e30*/  SYNCS.PHASECHK.TRANS64.TRYWAIT P4, [UR6+0x318], R24 ;  /* 0x00031818ff0075a7 */ /* 0x000ee20008081106 */
[----:B------:R-:W-:Y:S01]  /*5e40*/  @P3 SHF.R.U32.HI R25, RZ, 0x10, R17 ;  /* 0x00000010ff193819 */ /* 0x000fe20000011611 */
[----:B------:R-:W-:Y:S01]  /*5e50*/  VIADD R28, R28, 0x1 ;  /* 0x000000011c1c7836 */ /* 0x000fe20000000000 */
[----:B------:R-:W2:Y:S08]  /*5e60*/  LDC.64 R8, c[0x0][0xb10] ;  /* 0x0002c400ff087b82 */ /* 0x000eb00000000a00 */
[----:B------:R-:W4:Y:S08]  /*5e70*/  LDC.64 R12, c[0x0][0xb18] ;  /* 0x0002c600ff0c7b82 */ /* 0x000f300000000a00 */
[----:B-1----:R-:W1:Y:S08]  /*5e80*/  @!P1 LDC R0, c[0x0][0xb20] ;  /* 0x0002c800ff009b82 */ /* 0x002e700000000800 */
[----:B------:R-:W1:Y:S01]  /*5e90*/  @!P1 LDC R2, c[0x0][0xb0c] ;  /* 0x0002c300ff029b82 */ /* 0x000e620000000800 */
[C---:B--2---:R-:W-:Y:S05]  /*5ea0*/  @!P1 IMAD.HI.U32 R8, R11.reuse, R8, RZ ;  /* 0x000000080b089227 */ /* 0x044fea00078e00ff */
[----:B------:R-:W-:Y:S01]  /*5eb0*/  @!P1 SHF.R.U32.HI R8, RZ, R9, R8 ;  /* 0x00000009ff089219 */ /* 0x000fe20000011608 */
[----:B----4-:R-:W-:Y:S01]  /*5ec0*/  @!P1 IMAD.HI.U32 R13, R10, R13, RZ ;  /* 0x0000000d0a0d9227 */ /* 0x010fe200078e00ff */
[----:B------:R-:W-:Y:S04]  /*5ed0*/  @!P1 ISETP.NE.AND P0, PT, R12, 0x1, PT ;  /* 0x000000010c00980c */ /* 0x000fe80003f05270 */
[----:B-1----:R-:W-:Y:S02]  /*5ee0*/  @!P1 SHF.R.U32.HI R0, RZ, R0, R13 ;  /* 0x00000000ff009219 */ /* 0x002fe4000001160d */
[----:B------:R-:W-:Y:S02]  /*5ef0*/  @!P1 ISETP.NE.AND P2, PT, R2, 0x1, PT ;  /* 0x000000010200980c */ /* 0x000fe40003f45270 */
[----:B------:R-:W-:Y:S02]  /*5f00*/  @!P1 SEL R9, R10, R0, !P0 ;  /* 0x000000000a099207 */ /* 0x000fe40004000000 */
[----:B------:R-:W-:Y:S02]  /*5f10*/  ELECT P0, URZ, PT ;  /* 0x0000000000ff782f */ /* 0x000fe40003800000 */
[----:B------:R-:W-:Y:S05]  /*5f20*/  @!P1 SEL R8, R11, R8, !P2 ;  /* 0x000000080b089207 */ /* 0x000fea0005000000 */
[----:B------:R-:W-:Y:S02]  /*5f30*/  @!P1 IMAD.IADD R0, R9, 0x1, -R8 ;  /* 0x0000000109009824 */ /* 0x000fe400078e0a08 */
[----:B------:R-:W-:Y:S02]  /*5f40*/  @!P1 IMAD.IADD R8, R8, 0x1, -R9 ;  /* 0x0000000108089824 */ /* 0x000fe400078e0a09 */
[----:B------:R-:W-:Y:S02]  /*5f50*/  @!P1 IMAD R11, R0, R2, R11 ;  /* 0x00000002000b9224 */ /* 0x000fe400078e020b */
[----:B------:R-:W-:Y:S01]  /*5f60*/  @!P1 IMAD R10, R8, R12, R10 ;  /* 0x0000000c080a9224 */ /* 0x000fe200078e020a */
[----:B---3--:R-:W-:Y:S06]  /*5f70*/  @!P4 BRA `(.L_x_120) ;  /* 0x0000002c00e0c947 */ /* 0x008fec0003800000 */
.L_x_256:
[----:B------:R-:W-:Y:S01]  /*5f80*/  PLOP3.LUT P5, PT, P5, P0, PT, 0xf2, 0x2f ;  /* 0x00000000002f781c */ /* 0x000fe20002fa1e72 */
[----:B------:R-:W-:Y:S01]  /*5f90*/  UMOV UR14, 0x0 ;  /* 0x00000000000e7882 */ /* 0x000fe20000000000 */
[----:B------:R-:W-:Y:S01]  /*5fa0*/  LOP3.LUT R29, R29, 0x1, RZ, 0x3c, !PT ;  /* 0x000000011d1d7812 */ /* 0x000fe200078e3cff */
[----:B------:R-:W-:Y:S01]  /*5fb0*/  UMOV UR15, 0x10000000 ;  /* 0x10000000000f7882 */ /* 0x000fe20000000000 */
[----:B------:R-:W-:Y:S01]  /*5fc0*/  UMOV UR12, UR36 ;  /* 0x00000024000c7c82 */ /* 0x000fe20008000000 */
[----:B------:R-:W-:Y:S08]  /*5fd0*/  @P3 R2UR UR36, R25 ;  /* 0x00000000192432ca */ /* 0x000ff000000e0000 */
[----:B------:R-:W-:Y:S01]  /*5fe0*/  @!P5 IADD3 R2, P0, PT, R30, 0x580, RZ ;  /* 0x000005801e02d810 */ /* 0x000fe20007f1e0ff */
[----:B------:R-:W-:Y:S01]  /*5ff0*/  @!P5 IMAD.SHL.U32 R52, R52, 0x10, RZ ;  /* 0x000000103434d824 */ /* 0x000fe200078e00ff */
[----:B------:R-:W-:Y:S01]  /*6000*/  VOTEU.ALL UP1, P5 ;  /* 0x0000000000ff7886 */ /* 0x000fe20002820000 */
[----:B------:R-:W-:Y:S01]  /*6010*/  @!P5 IMAD.SHL.U32 R53, R53, 0x80, RZ ;  /* 0x000000803535d824 */ /* 0x000fe200078e00ff */
[----:B------:R-:W-:Y:S01]  /*6020*/  @!P5 R2UR UR8, R2 ;  /* 0x000000000208d2ca */ /* 0x000fe200000e0000 */
[----:B-1----:R-:W-:Y:S01]  /*6030*/  @!P5 IMAD.X R0, RZ, RZ, R31, P0 ;  /* 0x000000ffff00d224 */ /* 0x002fe200000e061f */
[----:B------:R-:W-:Y:S01]  /*6040*/  @!P5 R2UR UR10, R52 ;  /* 0x00000000340ad2ca */ /* 0x000fe200000e0000 */
[----:B------:R-:W-:Y:S01]  /*6050*/  @!UP1 UIADD3 UR9, UPT, UPT, UR6, 0x310, URZ ;  /* 0x0000031006099890 */ /* 0x000fe2000fffe0ff */
[----:B------:R-:W-:Y:S01]  /*6060*/  @!P5 R2UR UR11, R53 ;  /* 0x00000000350bd2ca */ /* 0x000fe200000e0000 */
[----:B------:R-:W-:Y:S01]  /*6070*/  IMAD.IADD R52, R10, 0x1, R50 ;  /* 0x000000010a347824 */ /* 0x000fe200078e0232 */
[----:B------:R-:W-:Y:S01]  /*6080*/  @!P5 R2UR UR7, R0 ;  /* 0x000000000007d2ca */ /* 0x000fe200000e0000 */
[----:B------:R-:W-:Y:S01]  /*6090*/  IMAD.IADD R53, R11, 0x1, R51 ;  /* 0x000000010b357824 */ /* 0x000fe200078e0233 */
[C---:B------:R-:W-:Y:S04]  /*60a0*/  ISETP.NE.AND P0, PT, R28.reuse, 0x2, PT ;  /* 0x000000021c00780c */ /* 0x040fe80003f05270 */
[----:B------:R-:W-:Y:S01]  /*60b0*/  SEL R0, RZ, 0x1, P0 ;  /* 0x00000001ff007807 */ /* 0x000fe20000000000 */
[----:B------:R-:W-:Y:S01]  /*60c0*/  IMAD.U32 R8, RZ, RZ, UR8 ;  /* 0x00000008ff087e24 */ /* 0x000fe2000f8e00ff */
[----:B------:R-:W-:Y:S01]  /*60d0*/  @!UP1 UIADD3 UR8, UPT, UPT, UR6, 0x400, URZ ;  /* 0x0000040006089890 */ /* 0x000fe2000fffe0ff */
[----:B------:R-:W-:Y:S01]  /*60e0*/  SEL R28, R28, RZ, P0 ;  /* 0x000000ff1c1c7207 */ /* 0x000fe20000000000 */
[----:B------:R-:W-:Y:S01]  /*60f0*/  VOTEU.ALL UP1, P5 ;  /* 0x0000000000ff7886 */ /* 0x000fe20002820000 */
[----:B------:R-:W-:Y:S02]  /*6100*/  LOP3.LUT R27, R27, R0, RZ, 0x3c, !PT ;  /* 0x000000001b1b7212 */ /* 0x000fe400078e3cff */
[----:B------:R-:W-:Y:S01]  /*6110*/  IMAD.U32 R9, RZ, RZ, UR7 ;  /* 0x00000007ff097e24 */ /* 0x000fe2000f8e00ff */
[----:B------:R-:W-:Y:S04]  /*6120*/  @!P5 R2UR UR16, R8 ;  /* 0x000000000810d2ca */ /* 0x000fe800000e0000 */
[----:B------:R-:W-:Y:S11]  /*6130*/  @!P5 R2UR UR17, R9 ;  /* 0x000000000911d2ca */ /* 0x000ff600000e0000 */
[----:B------:R-:W-:Y:S02]  /*6140*/  @!UPT UIADD3 URZ, UPT, UPT, URZ, URZ, URZ ;  /* 0x000000fffffff290 */ /* 0x000fe4000fffe0ff */
[----:B------:R3:W-:Y:S01]  /*6150*/  @!UP1 UTMALDG.3D [UR8], [UR16], desc[UR14] ;  /* 0x00000e08100095b4 */ /* 0x0007e20008011000 */
[----:B------:R3:W-:Y:S01]  /*6160*/  @!P5 SYNCS.ARRIVE.TRANS64.RED.A0TR RZ, [UR6+0x310], R23 ;  /* 0x00031017ffffd9a7 */ /* 0x0007e20008300406 */
[----:B------:R-:W-:Y:S01]  /*6170*/  UPLOP3.LUT UP1, UPT, UPT, UPT, UPT, 0x80, 0x8 ;  /* 0x000000000008789c */ /* 0x000fe20003f2f070 */
[----:B------:R-:W-:Y:S01]  /*6180*/  SYNCS.ARRIVE.TRANS64.RED.A1T0 RZ, [UR39], RZ ;  /* 0x000000ffffff79a7 */ /* 0x000fe20008100427 */
[----:B------:R-:W-:Y:S09]  /*6190*/  @P3 BRA `(.L_x_121) ;  /* 0xfffffff400b43947 */ /* 0x000ff2000383ffff */
[----:B------:R-:W-:Y:S07]  /*61a0*/  MOV R0, UR6 ;  /* 0x0000000600007c02 */ /* 0x000fee0008000f00 */
.L_x_122:
[----:B-1----:R-:W-:-:S04]  /*61b0*/  SHF.L.U32 R2, R29, 0x1f, RZ ;  /* 0x0000001f1d027819 */ /* 0x002fc800000006ff */
[----:B------:R1:W2:Y:S03]  /*61c0*/  SYNCS.PHASECHK.TRANS64.TRYWAIT P0, [R0+URZ+0x318], R2 ;  /* 0x00031802000075a7 */ /* 0x0002a600080011ff */
[----:B--2---:R-:W-:Y:S05]  /*61d0*/  @!P0 NANOSLEEP.SYNCS 0x989680 ;  /* 0x009896800000895d */ /* 0x004fea0003900000 */
[----:B------:R-:W2:Y:S02]  /*61e0*/  @!P0 SYNCS.PHASECHK.TRANS64 P0, [R0+URZ+0x318], R2 ;  /* 0x00031802000085a7 */ /* 0x000ea400080010ff */
[----:B--23--:R-:W-:Y:S05]  /*61f0*/  @P0 EXIT ;  /* 0x000000000000094d */ /* 0x00cfea0003800000 */
[----:B------:R-:W-:Y:S05]  /*6200*/  BRA `(.L_x_122) ;  /* 0xfffffffc00e87947 */ /* 0x000fea000383ffff */
.L_x_113:
[----:B------:R-:W-:-:S06]  /*6210*/  UISETP.GE.AND UP1, UPT, UR8, 0x4, UPT ;  /* 0x000000040800788c */ /* 0x000fcc000bf26270 */
[----:B------:R-:W-:-:S13]  /*6220*/  PLOP3.LUT P0, PT, PT, PT, UP1, 0x80, 0x8 ;  /* 0x000000000008781c */ /* 0x000fda0003f0f018 */
[----:B------:R-:W-:Y:S05]  /*6230*/  @!P0 EXIT ;  /* 0x000000000000894d */ /* 0x000fea0003800000 */
[----:B------:R-:W-:Y:S01]  /*6240*/  BAR.SYNC.DEFER_BLOCKING 0x6, 0xa0 ;  /* 0x0182800000007b1d */ /* 0x000fe20000010000 */
[----:B------:R-:W-:Y:S01]  /*6250*/  IMAD.U32 R31, R64, 0x10000, RZ ;  /* 0x00010000401f7824 */ /* 0x000fe200078e00ff */
[----:B------:R-:W-:Y:S01]  /*6260*/  LOP3.LUT R63, R2, 0x60, R64, 0xf8, !PT ;  /* 0x00000060023f7812 */ /* 0x000fe200078ef840 */
[----:B------:R-:W-:Y:S01]  /*6270*/  IMAD.MOV.U32 R62, RZ, RZ, RZ ;  /* 0x000000ffff3e7224 */ /* 0x000fe200078e00ff */
[----:B------:R-:W-:Y:S01]  /*6280*/  LOP3.LUT R64, R64, 0x60, RZ, 0xc0, !PT ;  /* 0x0000006040407812 */ /* 0x000fe200078ec0ff */
[----:B------:R-:W-:Y:S01]  /*6290*/  IMAD.MOV.U32 R66, RZ, RZ, RZ ;  /* 0x000000ffff427224 */ /* 0x000fe200078e00ff */
[----:B------:R-:W-:Y:S02]  /*62a0*/  UMOV UR46, 0x400 ;  /* 0x00000400002e7882 */ /* 0x000fe40000000000 */
[----:B------:R-:W1:Y:S01]  /*62b0*/  LDC R57, c[0x0][0x370] ;  /* 0x0000dc00ff397b82 */ /* 0x000e620000000800 */
[----:B------:R-:W-:Y:S01]  /*62c0*/  ULEA UR46, UR39, UR46, 0x18 ;  /* 0x0000002e272e7291 */ /* 0x000fe2000f8ec0ff */
[----:B------:R-:W-:-:S02]  /*62d0*/  LOP3.LUT R31, R31, 0x600000, RZ, 0xc0, !PT ;  /* 0x006000001f1f7812 */ /* 0x000fc400078ec0ff */
[----:B------:R-:W-:Y:S01]  /*62e0*/  CS2R R60, SRZ ;  /* 0x00000000003c7805 */ /* 0x000fe2000001ff00 */
[----:B------:R-:W2:Y:S02]  /*62f0*/  LDCU.64 UR48, c[0x0][0x348] ;  /* 0x00006900ff3077ac */ /* 0x000ea40008000a00 */
[----:B------:R-:W-:Y:S01]  /*6300*/  LEA R63, R63, UR46, 0x4 ;  /* 0x0000002e3f3f7c11 */ /* 0x000fe2000f8e20ff */
[----:B------:R-:W4:Y:S01]  /*6310*/  LDC R28, c[0x0][0xb0c] ;  /* 0x0002c300ff1c7b82 */ /* 0x000f220000000800 */
[----:B------:R-:W1:Y:S01]  /*6320*/  LDCU.64 UR40, c[0x0][0x888] ;  /* 0x00011100ff2877ac */ /* 0x000e620008000a00 */
[----:B------:R-:W1:Y:S06]  /*6330*/  LDCU.64 UR42, c[0x0][0x890] ;  /* 0x00011200ff2a77ac */ /* 0x000e6c0008000a00 */
[----:B------:R-:W1:Y:S01]  /*6340*/  LDC R55, c[0x0][0xb20] ;  /* 0x0002c800ff377b82 */ /* 0x000e620000000800 */
[----:B------:R-:W3:Y:S01]  /*6350*/  LDS R0, [UR46+0x3e0] ;  /* 0x0003e02eff007984 */ /* 0x000ee20008000800 */
[----:B------:R-:W-:-:S06]  /*6360*/  UMOV UR37, URZ ;  /* 0x000000ff00257c82 */ /* 0x000fcc0008000000 */
[----:B------:R-:W1:Y:S08]  /*6370*/  LDC R27, c[0x0][0xb30] ;  /* 0x0002cc00ff1b7b82 */ /* 0x000e700000000800 */
[----:B------:R-:W1:Y:S08]  /*6380*/  LDC.64 R48, c[0x0][0xb10] ;  /* 0x0002c400ff307b82 */ /* 0x000e700000000a00 */
[----:B------:R-:W1:Y:S08]  /*6390*/  LDC.64 R24, c[0x0][0xb18] ;  /* 0x0002c600ff187b82 */ /* 0x000e700000000a00 */
[----:B------:R-:W1:Y:S08]  /*63a0*/  LDC.64 R22, c[0x0][0xb28] ;  /* 0x0002ca00ff167b82 */ /* 0x000e700000000a00 */
[----:B------:R-:W1:Y:S01]  /*63b0*/  LDC.64 R46, c[0x0][0x8b0] ;  /* 0x00022c00ff2e7b82 */ /* 0x000e620000000a00 */
[----:B---3--:R-:W-:-:S07]  /*63c0*/  IMAD.IADD R31, R0, 0x1, R31 ;  /* 0x00000001001f7824 */ /* 0x008fce00078e021f */
[----:B------:R-:W3:Y:S08]  /*63d0*/  LDC.64 R44, c[0x0][0x8a8] ;  /* 0x00022a00ff2c7b82 */ /* 0x000ef00000000a00 */
[----:B--2-4-:R-:W1:Y:S02]  /*63e0*/  LDC R56, c[0x0][0x374] ;  /* 0x0000dd00ff387b82 */ /* 0x014e640000000800 */
.L_x_135:
[C---:B------:R-:W-:Y:S02]  /*63f0*/  LEA R0, R66.reuse, UR46, 0x3 ;  /* 0x0000002e42007c11 */ /* 0x040fe4000f8e18ff */
[----:B------:R-:W-:Y:S02]  /*6400*/  SHF.L.U32 R2, R61, 0x1f, RZ ;  /* 0x0000001f3d027819 */ /* 0x000fe400000006ff */
[----:B------:R-:W-:Y:S02]  /*6410*/  LEA R8, R66, UR46, 0x4 ;  /* 0x0000002e42087c11 */ /* 0x000fe4000f8e20ff */
[----:B--2---:R-:W2:Y:S02]  /*6420*/  SYNCS.PHASECHK.TRANS64.TRYWAIT P0, [R0+URZ+0x330], R2 ;  /* 0x00033002000075a7 */ /* 0x004ea400080011ff */
[----:B-12---:R-:W-:Y:S05]  /*6430*/  @!P0 BRA `(.L_x_123) ;  /* 0x0000002800c88947 */ /* 0x006fea0003800000 */
.L_x_257:
[----:B------:R-:W-:Y:S01]  /*6440*/  ISETP.GE.AND P0, PT, R26, 0x1, PT ;  /* 0x000000011a00780c */ /* 0x000fe20003f06270 */
[----:B------:R-:W4:Y:S01]  /*6450*/  LDS.128 R8, [R8+0x3c0] ;  /* 0x0003c00008087984 */ /* 0x000f220000000c00 */
[----:B-1----:R-:W-:Y:S01]  /*6460*/  ISETP.NE.U32.AND P3, PT, R46, RZ, PT ;  /* 0x000000ff2e00720c */ /* 0x002fe20003f65070 */
[----:B--2---:R-:W-:Y:S01]  /*6470*/  VIADD R0, R0, 0x340 ;  /* 0x0000034000007836 */ /* 0x004fe20000000000 */
[----:B------:R-:W-:Y:S04]  /*6480*/  UISETP.NE.AND UP0, UPT, UR47, URZ, UPT ;  /* 0x000000ff2f00728c */ /* 0x000fe8000bf05270 */
[----:B------:R-:W-:Y:S01]  /*6490*/  PRMT R0, RZ, 0x654, R0 ;  /* 0x00000654ff007816 */ /* 0x000fe20000000000 */
[----:B------:R-:W-:Y:S01]  /*64a0*/  @!PT LDS RZ, [RZ] ;  /* 0x00000000fffff984 */ /* 0x000fe20000000800 */
[----:B------:R-:W-:Y:S01]  /*64b0*/  @!PT LDS RZ, [RZ] ;  /* 0x00000000fffff984 */ /* 0x000fe20000000800 */
[----:B------:R-:W-:Y:S01]  /*64c0*/  @!PT LDS RZ, [RZ] ;  /* 0x00000000fffff984 */ /* 0x000fe20000000800 */
[----:B------:R-:W-:Y:S01]  /*64d0*/  @!PT LDS RZ, [RZ] ;  /* 0x00000000fffff984 */ /* 0x000fe20000000800 */
[----:B------:R1:W-:Y:S06]  /*64e0*/  MEMBAR.ALL.CTA ;  /* 0x0000000000007992 */ /* 0x0003ec0000008000 */
[----:B-1----:R-:W1:Y:S01]  /*64f0*/  FENCE.VIEW.ASYNC.S ;  /* 0x00000000000073c6 */ /* 0x002e620000000000 */
[----:B------:R-:W-:Y:S01]  /*6500*/  PLOP3.LUT P2, PT, PT, PT, UP0, 0x80, 0x8 ;  /* 0x000000000008781c */ /* 0x000fe20003f4f008 */
[----:B-1----:R1:W-:Y:S01]  /*6510*/  SYNCS.ARRIVE.TRANS64.RED.A1T0 RZ, [R0+URZ], RZ ;  /* 0x000000ff00ff79a7 */ /* 0x0023e200081004ff */
[----:B----4-:R-:W-:Y:S04]  /*6520*/  LOP3.LUT P6, RZ, R10, 0x1, RZ, 0xc0, !PT ;  /* 0x000000010aff7812 */ /* 0x010fe800078cc0ff */
[----:B------:R-:W-:Y:S09]  /*6530*/  P2R R65, PR, RZ, 0x40 ;  /* 0x00000040ff417803 */ /* 0x000ff20000000000 */
[----:B------:R-:W-:Y:S02]  /*6540*/  @P6 MOV R30, R8 ;  /* 0x00000008001e6202 */ /* 0x000fe40000000f00 */
[----:B------:R-:W-:Y:S01]  /*6550*/  @P6 LOP3.LUT R29, R9, 0xffff, RZ, 0xc0, !PT ;  /* 0x0000ffff091d6812 */ /* 0x000fe200078ec0ff */
[----:B-1----:R-:W-:Y:S06]  /*6560*/  @!P0 BRA `(.L_x_124) ;  /* 0x0000000000a48947 */ /* 0x002fec0003800000 */
[----:B------:R-:W-:Y:S01]  /*6570*/  IMAD.HI.U32 R0, R56, R25, RZ ;  /* 0x0000001938007227 */ /* 0x000fe200078e00ff */
[----:B------:R-:W-:Y:S02]  /*6580*/  ISETP.NE.AND P0, PT, R24, 0x1, PT ;  /* 0x000000011800780c */ /* 0x000fe40003f05270 */
[----:B------:R-:W-:Y:S01]  /*6590*/  ISETP.NE.AND P1, PT, R26, 0x1, PT ;  /* 0x000000011a00780c */ /* 0x000fe20003f25270 */
[----:B------:R-:W-:Y:S01]  /*65a0*/  IMAD.HI.U32 R4, R57, R48, RZ ;  /* 0x0000003039047227 */ /* 0x000fe200078e00ff */
[----:B------:R-:W-:Y:S02]  /*65b0*/  SHF.R.U32.HI R0, RZ, R55, R0 ;  /* 0x00000037ff007219 */ /* 0x000fe40000011600 */
[----:B------:R-:W-:Y:S01]  /*65c0*/  ISETP.NE.AND P4, PT, R28, 0x1, PT ;  /* 0x000000011c00780c */ /* 0x000fe20003f85270 */
[----:B------:R-:W-:Y:S01]  /*65d0*/  IMAD.HI.U32 R6, R29, R25, RZ ;  /* 0x000000191d067227 */ /* 0x000fe200078e00ff */
[-C--:B------:R-:W-:Y:S02]  /*65e0*/  SHF.R.U32.HI R4, RZ, R49.reuse, R4 ;  /* 0x00000031ff047219 */ /* 0x080fe40000011604 */
[----:B------:R-:W-:Y:S01]  /*65f0*/  SEL R0, R56, R0, !P0 ;  /* 0x0000000038007207 */ /* 0x000fe20004000000 */
[----:B------:R-:W-:Y:S01]  /*6600*/  IMAD.HI.U32 R5, R30, R48, RZ ;  /* 0x000000301e057227 */ /* 0x000fe200078e00ff */
[----:B------:R-:W-:Y:S03]  /*6610*/  SEL R4, R57, R4, !P4 ;  /* 0x0000000439047207 */ /* 0x000fe60006000000 */
[-C--:B------:R-:W-:Y:S01]  /*6620*/  IMAD.HI.U32 R3, R0, R22.reuse, RZ ;  /* 0x0000001600037227 */ /* 0x080fe200078e00ff */
[----:B------:R-:W-:Y:S03]  /*6630*/  SHF.R.U32.HI R5, RZ, R49, R5 ;  /* 0x00000031ff057219 */ /* 0x000fe60000011605 */
[----:B------:R-:W-:Y:S01]  /*6640*/  IMAD.HI.U32 R2, R4, R22, RZ ;  /* 0x0000001604027227 */ /* 0x000fe200078e00ff */
[----:B------:R-:W-:Y:S02]  /*6650*/  @P1 SHF.R.U32.HI R0, RZ, R23, R3 ;  /* 0x00000017ff001219 */ /* 0x000fe40000011603 */
[----:B------:R-:W-:Y:S02]  /*6660*/  SHF.R.U32.HI R3, RZ, R55, R6 ;  /* 0x00000037ff037219 */ /* 0x000fe40000011606 */
[----:B------:R-:W-:Y:S01]  /*6670*/  @P1 SHF.R.U32.HI R4, RZ, R23, R2 ;  /* 0x00000017ff041219 */ /* 0x000fe20000011602 */
[----:B------:R-:W-:Y:S01]  /*6680*/  IMAD R0, R26, R0, RZ ;  /* 0x000000001a007224 */ /* 0x000fe200078e02ff */
[----:B------:R-:W-:Y:S02]  /*6690*/  SEL R3, R29, R3, !P0 ;  /* 0x000000031d037207 */ /* 0x000fe40004000000 */
[----:B------:R-:W-:Y:S01]  /*66a0*/  SEL R2, R30, R5, !P4 ;  /* 0x000000051e027207 */ /* 0x000fe20006000000 */
[----:B------:R-:W-:Y:S01]  /*66b0*/  IMAD R5, R26, R4, RZ ;  /* 0x000000041a057224 */ /* 0x000fe200078e02ff */
[C---:B------:R-:W-:Y:S01]  /*66c0*/  ISETP.GE.AND P0, PT, R3.reuse, R0, PT ;  /* 0x000000000300720c */ /* 0x040fe20003f06270 */
[C---:B------:R-:W-:Y:S03]  /*66d0*/  IMAD.HI.U32 R0, R3.reuse, R22, RZ ;  /* 0x0000001603007227 */ /* 0x040fe600078e00ff */
[C---:B------:R-:W-:Y:S02]  /*66e0*/  ISETP.GE.OR P0, PT, R2.reuse, R5, P0 ;  /* 0x000000050200720c */ /* 0x040fe40000706670 */
[----:B------:R-:W-:Y:S04]  /*66f0*/  SHF.R.U32.HI R0, RZ, R23, R0 ;  /* 0x00000017ff007219 */ /* 0x000fe80000011600 */
[C---:B------:R-:W-:Y:S05]  /*6700*/  SEL R6, R3.reuse, R0, !P1 ;  /* 0x0000000003067207 */ /* 0x040fea0004800000 */
        /* <DEDUP_REMOVED lines=15> */
.L_x_124:
[----:B------:R-:W-:Y:S01]  /*6800*/  UISETP.NE.U32.AND UP3, UPT, UR42, URZ, UPT ;  /* 0x000000ff2a00728c */ /* 0x000fe2000bf65070 */
[----:B------:R-:W-:Y:S03]  /*6810*/  ISETP.NE.AND.EX P3, PT, R47, RZ, PT, P3 ;  /* 0x000000ff2f00720c */ /* 0x000fe60003f65330 */
[----:B------:R-:W-:Y:S09]  /*6820*/  UISETP.NE.AND.EX UP3, UPT, UR43, URZ, UPT, UP3 ;  /* 0x000000ff2b00728c */ /* 0x000ff2000bf65330 */
[----:B------:R-:W-:Y:S05]  /*6830*/  BRA.U !UP3, `(.L_x_125) ;  /* 0x000000010b387547 */ /* 0x000fea000b800000 */
[----:B------:R-:W-:Y:S01]  /*6840*/  UISETP.NE.U32.AND UP0, UPT, UR40, URZ, UPT ;  /* 0x000000ff2800728c */ /* 0x000fe2000bf05070 */
[----:B------:R-:W-:Y:S03]  /*6850*/  HFMA2 R54, -RZ, RZ, 0, 5.9604644775390625e-08 ;  /* 0x00000001ff367431 */ /* 0x000fe600000001ff */
[----:B------:R-:W-:Y:S06]  /*6860*/  UISETP.NE.AND.EX UP0, UPT, UR41, URZ, UPT, UP0 ;  /* 0x000000ff2900728c */ /* 0x000fec000bf05300 */
[----:B------:R-:W-:Y:S05]  /*6870*/  PLOP3.LUT P0, PT, PT, PT, UP0, 0x80, 0x8 ;  /* 0x000000000008781c */ /* 0x000fea0003f0f008 */
[----:B------:R-:W1:Y:S01]  /*6880*/  @UP0 LDCU.64 UR6, c[0x0][0x888] ;  /* 0x00011100ff0607ac */ /* 0x000e620008000a00 */
[----:B------:R-:W-:Y:S04]  /*6890*/  @UP0 UIMAD UR4, UR36, UR42, URZ ;  /* 0x0000002a240402a4 */ /* 0x000fe8000f8e02ff */
[----:B-1----:R-:W-:Y:S06]  /*68a0*/  @UP0 UIMAD.WIDE UR6, UR4, 0x4, UR6 ;  /* 0x00000004040608a5 */ /* 0x002fec000f8e0206 */
[----:B------:R-:W-:Y:S02]  /*68b0*/  IMAD.U32 R2, RZ, RZ, UR6 ;  /* 0x00000006ff027e24 */ /* 0x000fe4000f8e00ff */
[----:B------:R-:W-:Y:S05]  /*68c0*/  IMAD.U32 R3, RZ, RZ, UR7 ;  /* 0x00000007ff037e24 */ /* 0x000fea000f8e00ff */
[----:B------:R-:W2:Y:S02]  /*68d0*/  @P0 LDG.E R0, desc[UR44][R2.64] ;  /* 0x0000002c02000981 */ /* 0x000ea4000c1e1900 */
[----:B--2---:R-:W-:Y:S01]  /*68e0*/  @P0 R2UR UR38, R0 ;  /* 0x00000000002602ca */ /* 0x004fe200000e0000 */
[----:B------:R-:W-:Y:S05]  /*68f0*/  IMAD.MOV.U32 R0, RZ, RZ, 0x1 ;  /* 0x00000001ff007424 */ /* 0x000fea00078e00ff */
[----:B------:R-:W-:Y:S08]  /*6900*/  @!P0 PRMT R54, R0, 0x7610, R54 ;  /* 0x0000761000368816 */ /* 0x000ff00000000036 */
[----:B------:R-:W1:Y:S02]  /*6910*/  @!UP0 LDCU UR38, c[0x0][0x880] ;  /* 0x00011000ff2687ac */ /* 0x000e640008000800 */
.L_x_125:
[----:B------:R-:W-:Y:S05]  /*6920*/  @!P3 BRA `(.L_x_126) ;  /* 0x000000000020b947 */ /* 0x000fea0003800000 */
[----:B---3--:R-:W-:Y:S04]  /*6930*/  ISETP.NE.U32.AND P0, PT, R44, RZ, PT ;  /* 0x000000ff2c00720c */ /* 0x008fe80003f05070 */
[----:B------:R-:W-:Y:S11]  /*6940*/  ISETP.NE.AND.EX P0, PT, R45, RZ, PT, P0 ;  /* 0x000000ff2d00720c */ /* 0x000ff60003f05300 */
[----:B------:R-:W-:Y:S02]  /*6950*/  @!UPT UIADD3 URZ, UPT, UPT, URZ, URZ, URZ ;  /* 0x000000fffffff290 */ /* 0x000fe4000fffe0ff */
[----:B------:R-:W2:Y:S01]  /*6960*/  @P0 LDC.64 R2, c[0x0][0x8a8] ;  /* 0x00022a00ff020b82 */ /* 0x000ea20000000a00 */
[----:B------:R-:W-:Y:S04]  /*6970*/  @P0 IMAD R0, R46, UR36, RZ ;  /* 0x000000242e000c24 */ /* 0x000fe8000f8e02ff */
[----:B--2---:R-:W-:Y:S05]  /*6980*/  @P0 IMAD.WIDE R2, R0, 0x4, R2 ;  /* 0x0000000400020825 */ /* 0x004fea00078e0202 */
[----:B-----5:R2:W5:Y:S02]  /*6990*/  @P0 LDG.E R32, desc[UR44][R2.64] ;  /* 0x0000002c02200981 */ /* 0x020564000c1e1900 */
[----:B--2---:R-:W4:Y:S02]  /*69a0*/  @!P0 LDC R32, c[0x0][0x8a0] ;  /* 0x00022800ff208b82 */ /* 0x004f240000000800 */
.L_x_126:
[----:B------:R-:W2:Y:S01]  /*69b0*/  LDC.64 R6, c[0x0][0xb10] ;  /* 0x0002c400ff067b82 */ /* 0x000ea20000000a00 */
[----:B------:R-:W-:Y:S01]  /*69c0*/  UISETP.NE.AND UP4, UPT, UR47, URZ, UPT ;  /* 0x000000ff2f00728c */ /* 0x000fe2000bf85270 */
[----:B-1----:R-:W-:Y:S01]  /*69d0*/  @P2 FSETP.NEU.AND P1, PT, RZ, UR38, PT ;  /* 0x00000026ff002c0b */ /* 0x002fe2000bf2d000 */
[----:B------:R-:W-:Y:S01]  /*69e0*/  UPLOP3.LUT UP0, UPT, UPT, UPT, UPT, 0x40, 0x4 ;  /* 0x000000000004789c */ /* 0x000fe20003f0e870 */
[----:B------:R-:W-:Y:S01]  /*69f0*/  @P2 LOP3.LUT P0, RZ, R54, 0xff, RZ, 0xc0, !PT ;  /* 0x000000ff36ff2812 */ /* 0x000fe2000780c0ff */
[----:B------:R-:W-:Y:S03]  /*6a00*/  ULEA UR50, UR37, UR46, 0x3 ;  /* 0x0000002e25327291 */ /* 0x000fe6000f8e18ff */
[----:B------:R-:W1:Y:S01]  /*6a10*/  LDC.64 R4, c[0x0][0xb18] ;  /* 0x0002c600ff047b82 */ /* 0x000e620000000a00 */
[----:B------:R-:W-:Y:S01]  /*6a20*/  SHF.L.U32 R12, R62, 0x1f, RZ ;  /* 0x0000001f3e0c7819 */ /* 0x000fe200000006ff */
[----:B------:R-:W-:Y:S01]  /*6a30*/  VIADD R66, R66, 0x1 ;  /* 0x0000000142427836 */ /* 0x000fe20000000000 */
[----:B------:R-:W-:Y:S02]  /*6a40*/  @P6 SHF.R.U32.HI R59, RZ, 0x10, R9 ;  /* 0x00000010ff3b6819 */ /* 0x000fe40000011609 */
[----:B------:R-:W-:Y:S02]  /*6a50*/  CS2R R38, SRZ ;  /* 0x0000000000267805 */ /* 0x000fe4000001ff00 */
[----:B------:R-:W-:Y:S01]  /*6a60*/  CS2R R36, SRZ ;  /* 0x0000000000247805 */ /* 0x000fe2000001ff00 */
[----:B------:R-:W3:Y:S01]  /*6a70*/  @UP4 LDCU.64 UR4, c[0x0][0x888] ;  /* 0x00011100ff0447ac */ /* 0x000ee20008000a00 */
[----:B------:R-:W-:Y:S01]  /*6a80*/  @UP4 UPLOP3.LUT UP0, UPT, UPT, UPT, UP3, 0x80, 0x8 ;  /* 0x000000000008489c */ /* 0x000fe20003f0f030 */
[----:B------:R-:W-:Y:S01]  /*6a90*/  @P2 VOTEU.ANY UP1, P1 ;  /* 0x0000000000ff2886 */ /* 0x000fe20000820100 */
[----:B---3--:R-:W-:Y:S02]  /*6aa0*/  @UP4 UISETP.NE.U32.AND UP2, UPT, UR4, URZ, UPT ;  /* 0x000000ff0400428c */ /* 0x008fe4000bf45070 */
[----:B------:R-:W-:Y:S02]  /*6ab0*/  @UP4 USEL UR4, URZ, 0xffffffff, UP1 ;  /* 0xffffffffff044887 */ /* 0x000fe40008800000 */
[----:B------:R-:W-:Y:S01]  /*6ac0*/  @UP4 UISETP.NE.AND.EX UP2, UPT, UR5, URZ, UPT, UP2 ;  /* 0x000000ff0500428c */ /* 0x000fe2000bf45320 */
[----:B------:R-:W-:Y:S01]  /*6ad0*/  @P2 VOTEU.ANY UP1, P0 ;  /* 0x0000000000ff2886 */ /* 0x000fe20000020100 */
[----:B------:R-:W-:Y:S02]  /*6ae0*/  ISETP.NE.AND P0, PT, R27, 0x1, PT ;  /* 0x000000011b00780c */ /* 0x000fe40003f05270 */
[----:B------:R-:W-:Y:S04]  /*6af0*/  @UP4 USEL UR5, URZ, 0xffffffff, UP2 ;  /* 0xffffffffff054887 */ /* 0x000fe80009000000 */
[----:B------:R-:W-:Y:S04]  /*6b00*/  @UP0 USEL UR4, UR5, UR4, !UP1 ;  /* 0x0000000405040287 */ /* 0x000fe8000c800000 */
[----:B------:R-:W-:Y:S03]  /*6b10*/  @UP4 ULOP3.LUT UR4, UR4, 0x1, URZ, 0xc0, !UPT ;  /* 0x0000000104044892 */ /* 0x000fe6000f8ec0ff */
[----:B------:R-:W3:Y:S01]  /*6b20*/  @!P0 LDC R2, c[0x0][0xb0c] ;  /* 0x0002c300ff028b82 */ /* 0x000ee20000000800 */
[----:B------:R-:W-:Y:S01]  /*6b30*/  UISETP.NE.U32.OR UP0, UPT, UR4, 0x1, !UP4 ;  /* 0x000000010400788c */ /* 0x000fe2000e705470 */
[----:B--2---:R-:W-:Y:S01]  /*6b40*/  @!P0 IMAD.HI.U32 R3, R30, R6, RZ ;  /* 0x000000061e038227 */ /* 0x004fe200078e00ff */
[----:B-1----:R-:W-:Y:S03]  /*6b50*/  @!P0 ISETP.NE.AND P1, PT, R4, 0x1, PT ;  /* 0x000000010400880c */ /* 0x002fe60003f25270 */
[C---:B------:R-:W-:Y:S01]  /*6b60*/  @!P0 IMAD.HI.U32 R5, R29.reuse, R5, RZ ;  /* 0x000000051d058227 */ /* 0x040fe200078e00ff */
[----:B------:R-:W-:Y:S02]  /*6b70*/  PLOP3.LUT P3, PT, PT, PT, UP0, 0x80, 0x8 ;  /* 0x000000000008781c */ /* 0x000fe40003f6f008 */
[----:B------:R-:W-:Y:S11]  /*6b80*/  @!P0 SHF.R.U32.HI R3, RZ, R7, R3 ;  /* 0x00000007ff038219 */ /* 0x000ff60000011603 */
[----:B------:R-:W-:Y:S04]  /*6b90*/  @P3 SHF.L.U32 R0, R60, 0x1f, RZ ;  /* 0x0000001f3c003819 */ /* 0x000fe800000006ff */
[----:B------:R1:W2:Y:S01]  /*6ba0*/  @P3 SYNCS.PHASECHK.TRANS64.TRYWAIT P5, [UR46+0x310], R0 ;  /* 0x00031000ff0035a7 */ /* 0x0002a200080a112e */
[----:B---3--:R-:W-:Y:S04]  /*6bb0*/  @!P0 ISETP.NE.AND P2, PT, R2, 0x1, PT ;  /* 0x000000010200880c */ /* 0x008fe80003f45270 */
[----:B------:R-:W-:Y:S01]  /*6bc0*/  @!P0 SEL R3, R30, R3, !P2 ;  /* 0x000000031e038207 */ /* 0x000fe20005000000 */
[----:B------:R3:W3:Y:S01]  /*6bd0*/  SYNCS.PHASECHK.TRANS64.TRYWAIT P4, [UR50+0x350], R12 ;  /* 0x0003500cff0075a7 */ /* 0x0006e20008081132 */
[----:B-1----:R-:W1:Y:S02]  /*6be0*/  @!P0 LDC R0, c[0x0][0xb20] ;  /* 0x0002c800ff008b82 */ /* 0x002e640000000800 */
[----:B-1----:R-:W-:Y:S04]  /*6bf0*/  @!P0 SHF.R.U32.HI R0, RZ, R0, R5 ;  /* 0x00000000ff008219 */ /* 0x002fe80000011605 */
[----:B------:R-:W-:Y:S05]  /*6c00*/  @!P0 SEL R5, R29, R0, !P1 ;  /* 0x000000001d058207 */ /* 0x000fea0004800000 */
[----:B------:R-:W-:Y:S02]  /*6c10*/  @!P0 IMAD.IADD R0, R5, 0x1, -R3 ;  /* 0x0000000105008824 */ /* 0x000fe400078e0a03 */
[----:B------:R-:W-:Y:S02]  /*6c20*/  @!P0 IMAD.IADD R3, R3, 0x1, -R5 ;  /* 0x0000000103038824 */ /* 0x000fe400078e0a05 */
[----:B------:R-:W-:Y:S02]  /*6c30*/  @!P0 IMAD R30, R0, R2, R30 ;  /* 0x00000002001e8224 */ /* 0x000fe400078e021e */
[----:B------:R-:W-:Y:S02]  /*6c40*/  IMAD.U32 R2, RZ, RZ, UR37 ;  /* 0x00000025ff027e24 */ /* 0x000fe4000f8e00ff */
[----:B------:R-:W-:Y:S01]  /*6c50*/  @!P0 IMAD R29, R3, R4, R29 ;  /* 0x00000004031d8224 */ /* 0x000fe200078e021d */
[----:B------:R-:W-:Y:S01]  /*6c60*/  PLOP3.LUT P0, PT, PT, PT, PT, 0x8, 0x80 ;  /* 0x000000000080781c */ /* 0x000fe20003f0e170 */
[----:B------:R-:W-:Y:S01]  /*6c70*/  IMAD R2, R2, 0x10, R31 ;  /* 0x0000001002027824 */ /* 0x000fe200078e021f */
[----:B--2---:R-:W-:Y:S01]  /*6c80*/  @P3 PLOP3.LUT P0, PT, P5, PT, PT, 0x8, 0x80 ;  /* 0x000000000080381c */ /* 0x004fe20002f0e170 */
[----:B------:R-:W-:Y:S01]  /*6c90*/  @!UPT UIADD3 URZ, UPT, UPT, URZ, URZ, URZ ;  /* 0x000000fffffff290 */ /* 0x000fe2000fffe0ff */
[----:B------:R-:W-:Y:S11]  /*6ca0*/  BRA.U !UP0, `(.L_x_127) ;  /* 0x00000001087c7547 */ /* 0x000ff6000b800000 */
[----:B------:R-:W-:Y:S02]  /*6cb0*/  FSETP.NEU.AND P2, PT, RZ, UR38, PT ;  /* 0x00000026ff007c0b */ /* 0x000fe4000bf4d000 */
[----:B------:R-:W-:Y:S01]  /*6cc0*/  LOP3.LUT P1, RZ, R54, 0xff, RZ, 0xc0, !PT ;  /* 0x000000ff36ff7812 */ /* 0x000fe2000782c0ff */
[----:B------:R-:W-:Y:S01]  /*6cd0*/  @!UPT UIADD3 URZ, UPT, UPT, URZ, URZ, URZ ;  /* 0x000000fffffff290 */ /* 0x000fe2000fffe0ff */
[----:B------:R-:W-:Y:S11]  /*6ce0*/  @!P0 BRA `(.L_x_128) ;  /* 0x00000000000c8947 */ /* 0x000ff60003800000 */
[----:B------:R-:W-:Y:S04]  /*6cf0*/  SHF.L.U32 R3, R60, 0x1f, RZ ;  /* 0x0000001f3c037819 */ /* 0x000fe800000006ff */
[----:B------:R-:W1:Y:S02]  /*6d00*/  SYNCS.PHASECHK.TRANS64.TRYWAIT P0, [UR46+0x310], R3 ;  /* 0x00031003ff0075a7 */ /* 0x000e64000800112e */
[----:B-1----:R-:W-:Y:S05]  /*6d10*/  @!P0 BRA `(.L_x_129) ;  /* 0x0000002000a48947 */ /* 0x002fea0003800000 */
.L_x_128:
[----:B------:R-:W-:Y:S01]  /*6d20*/  UISETP.NE.U32.AND UP0, UPT, UR40, URZ, UPT ;  /* 0x000000ff2800728c */ /* 0x000fe2000bf05070 */
[----:B------:R-:W-:Y:S02]  /*6d30*/  CS2R R38, SRZ ;  /* 0x0000000000267805 */ /* 0x000fe4000001ff00 */
[----:B------:R-:W-:Y:S01]  /*6d40*/  CS2R R36, SRZ ;  /* 0x0000000000247805 */ /* 0x000fe2000001ff00 */
[----:B------:R-:W-:Y:S01]  /*6d50*/  VOTEU.ANY UP1, P2 ;  /* 0x0000000000ff7886 */ /* 0x000fe20001020100 */
[----:B------:R-:W-:Y:S01]  /*6d60*/  UISETP.NE.AND.EX UP0, UPT, UR41, URZ, UPT, UP0 ;  /* 0x000000ff2900728c */ /* 0x000fe2000bf05300 */
[----:B------:R-:W-:Y:S01]  /*6d70*/  LOP3.LUT R60, R60, 0x1, RZ, 0x3c, !PT ;  /* 0x000000013c3c7812 */ /* 0x000fe200078e3cff */
[----:B------:R-:W-:Y:S02]  /*6d80*/  USEL UR4, URZ, 0xffffffff, UP1 ;  /* 0xffffffffff047887 */ /* 0x000fe40008800000 */
[----:B------:R-:W-:Y:S03]  /*6d90*/  USEL UR5, URZ, 0xffffffff, UP0 ;  /* 0xffffffffff057887 */ /* 0x000fe60008000000 */
[----:B------:R-:W-:Y:S01]  /*6da0*/  VOTEU.ANY UP0, P1 ;  /* 0x0000000000ff7886 */ /* 0x000fe20000800100 */
[----:B------:R-:W-:Y:S04]  /*6db0*/  @UP3 USEL UR4, UR5, UR4, !UP0 ;  /* 0x0000000405043287 */ /* 0x000fe8000c000000 */
[----:B------:R-:W-:Y:S04]  /*6dc0*/  ULOP3.LUT UR4, UR4, 0x1, URZ, 0xc0, !UPT ;  /* 0x0000000104047892 */ /* 0x000fe8000f8ec0ff */
[----:B------:R-:W-:Y:S02]  /*6dd0*/  UISETP.NE.U32.AND UP0, UPT, UR4, 0x1, UPT ;  /* 0x000000010400788c */ /* 0x000fe4000bf05070 */
[----:B------:R-:W-:Y:S04]  /*6de0*/  UIADD3 UR4, UPT, UPT, UR46, 0x318, URZ ;  /* 0x000003182e047890 */ /* 0x000fe8000fffe0ff */
[----:B------:R-:W-:Y:S01]  /*6df0*/  PLOP3.LUT P0, PT, PT, PT, UP0, 0x80, 0x8 ;  /* 0x000000000008781c */ /* 0x000fe20003f0f008 */
[----:B------:R-:W-:Y:S11]  /*6e00*/  UPRMT UR4, UR39, 0x654, UR4 ;  /* 0x0000065427047896 */ /* 0x000ff60008000004 */
[----:B------:R-:W-:Y:S01]  /*6e10*/  @!UPT UIADD3 URZ, UPT, UPT, URZ, URZ, URZ ;  /* 0x000000fffffff290 */ /* 0x000fe2000fffe0ff */
[----:B------:R2:W1:Y:S01]  /*6e20*/  @P0 LDS.128 R36, [R63+0x400] ;  /* 0x000400003f240984 */ /* 0x0004620000000c00 */
[----:B------:R-:W-:Y:S01]  /*6e30*/  @!PT LDS RZ, [RZ] ;  /* 0x00000000fffff984 */ /* 0x000fe20000000800 */
[----:B------:R-:W-:Y:S01]  /*6e40*/  @!PT LDS RZ, [RZ] ;  /* 0x00000000fffff984 */ /* 0x000fe20000000800 */
[----:B------:R-:W-:Y:S01]  /*6e50*/  @!PT LDS RZ, [RZ] ;  /* 0x00000000fffff984 */ /* 0x000fe20000000800 */
[----:B------:R-:W-:Y:S01]  /*6e60*/  @!PT LDS RZ, [RZ] ;  /* 0x00000000fffff984 */ /* 0x000fe20000000800 */
[----:B------:R3:W-:Y:S07]  /*6e70*/  MEMBAR.ALL.CTA ;  /* 0x0000000000007992 */ /* 0x0007ee0000008000 */
[----:B---3--:R-:W3:Y:S02]  /*6e80*/  FENCE.VIEW.ASYNC.S ;  /* 0x00000000000073c6 */ /* 0x008ee40000000000 */
[----:B---3--:R-:W-:Y:S01]  /*6e90*/  SYNCS.ARRIVE.TRANS64.RED.A1T0 RZ, [UR4], RZ ;  /* 0x000000ffffff79a7 */ /* 0x008fe20008100404 */
.L_x_127:
[----:B-1----:R-:W-:Y:S04]  /*6ea0*/  SHF.R.U32.HI R0, RZ, 0x15, R2 ;  /* 0x00000015ff007819 */ /* 0x002fe80000011602 */
[----:B------:R-:W-:Y:S01]  /*6eb0*/  LOP3.LUT P0, RZ, R0, 0x3, R58, 0x48, !PT ;  /* 0x0000000300ff7812 */ /* 0x000fe2000780483a */
[----:B------:R-:W-:Y:S01]  /*6ec0*/  @!UPT UIADD3 URZ, UPT, UPT, URZ, URZ, URZ ;  /* 0x000000fffffff290 */ /* 0x000fe2000fffe0ff */
[----:B---3--:R-:W-:Y:S11]  /*6ed0*/  @P4 BRA `(.L_x_130) ;  /* 0x0000000000084947 */ /* 0x008ff60003800000 */
[----:B------:R-:W1:Y:S02]  /*6ee0*/  SYNCS.PHASECHK.TRANS64.TRYWAIT P1, [UR50+0x350], R12 ;  /* 0x0003500cff0075a7 */ /* 0x000e640008021132 */
[----:B-1----:R-:W-:Y:S05]  /*6ef0*/  @!P1 BRA `(.L_x_131) ;  /* 0x0000002000449947 */ /* 0x002fea0003800000 */
.L_x_130:
[----:B------:R-:W-:Y:S05]  /*6f00*/  @!P0 BRA `(.L_x_132) ;  /* 0x0000000000408947 */ /* 0x000fea0003800000 */
[----:B------:R-:W3:Y:S01]  /*6f10*/  LDCU.64 UR8, c[0x4][0x68] ;  /* 0x01000d00ff0877ac */ /* 0x000ee20008000a00 */
[----:B------:R-:W-:Y:S01]  /*6f20*/  MOV R15, 0x0 ;  /* 0x00000000000f7802 */ /* 0x000fe20000000f00 */
[----:B-1----:R-:W-:Y:S02]  /*6f30*/  HFMA2 R12, -RZ, RZ, 0, 5.9604644775390625e-08 ;  /* 0x00000001ff0c7431 */ /* 0x002fe400000001ff */
[----:B------:R-:W-:Y:S02]  /*6f40*/  IMAD.MOV.U32 R8, RZ, RZ, 0x192 ;  /* 0x00000192ff087424 */ /* 0x000fe400078e00ff */
[----:B------:R-:W-:Y:S01]  /*6f50*/  IMAD.MOV.U32 R13, RZ, RZ, RZ ;  /* 0x000000ffff0d7224 */ /* 0x000fe200078e00ff */
[----:B------:R-:W1:Y:S01]  /*6f60*/  LDCU.64 UR6, c[0x4][0x70] ;  /* 0x01000e00ff0677ac */ /* 0x000e620008000a00 */
[----:B------:R-:W2:Y:S01]  /*6f70*/  LDC.64 R14, c[0x4][R15] ;  /* 0x010000000f0e7b82 */ /* 0x000ea20000000a00 */
[----:B------:R-:W4:Y:S01]  /*6f80*/  LDCU.64 UR4, c[0x4][0x8] ;  /* 0x01000100ff0477ac */ /* 0x000f220008000a00 */
[----:B---3--:R-:W-:Y:S01]  /*6f90*/  MOV R5, UR9 ;  /* 0x0000000900057c02 */ /* 0x008fe20008000f00 */
[----:B------:R-:W-:Y:S01]  /*6fa0*/  IMAD.U32 R4, RZ, RZ, UR8 ;  /* 0x00000008ff047e24 */ /* 0x000fe2000f8e00ff */
[----:B-1----:R-:W-:Y:S01]  /*6fb0*/  MOV R7, UR7 ;  /* 0x0000000700077c02 */ /* 0x002fe20008000f00 */
[----:B------:R-:W-:Y:S01]  /*6fc0*/  IMAD.U32 R6, RZ, RZ, UR6 ;  /* 0x00000006ff067e24 */ /* 0x000fe2000f8e00ff */
[----:B----4-:R-:W-:Y:S01]  /*6fd0*/  MOV R11, UR5 ;  /* 0x00000005000b7c02 */ /* 0x010fe20008000f00 */
[----:B------:R-:W-:Y:S02]  /*6fe0*/  IMAD.U32 R10, RZ, RZ, UR4 ;  /* 0x00000004ff0a7e24 */ /* 0x000fe4000f8e00ff */
[----:B------:R-:W-:Y:S07]  /*6ff0*/  LEPC R20, `(.L_x_132) ;  /* 0x000000001014794e */ /* 0x000fee0000000000 */
[----:B--2--5:R-:W-:Y:S05]  /*7000*/  CALL.ABS.NOINC R14 ;  /* 0x000000000e007343 */ /* 0x024fea0003c00000 */
.L_x_132:
[----:B------:R-:W-:Y:S01]  /*7010*/  ISETP.NE.AND P0, PT, R64, RZ, PT ;  /* 0x000000ff4000720c */ /* 0x000fe20003f05270 */
[----:B------:R-:W-:Y:S05]  /*7020*/  WARPSYNC.ALL ;  /* 0x0000000000007948 */ /* 0x000fea0003800000 */
[----:B------:R-:W-:Y:S01]  /*7030*/  R2UR UR4, R2 ;  /* 0x00000000020472ca */ /* 0x000fe200000e0000 */
[----:B------:R-:W-:Y:S01]  /*7040*/  UIADD3 UR5, UPT, UPT, UR50, 0x370, URZ ;  /* 0x0000037032057890 */ /* 0x000fe2000fffe0ff */
[-C--:B------:R-:W-:Y:S01]  /*7050*/  F2FP.F16.E4M3.UNPACK_B R2, R36.reuse ;  /* 0x00000024ff02723e */ /* 0x080fe200020006ff */
[----:B------:R-:W-:Y:S01]  /*7060*/  UIADD3 UR8, UPT, UPT, UR37, 0x1, URZ ;  /* 0x0000000125087890 */ /* 0x000fe2000fffe0ff */
[----:B------:R-:W-:Y:S01]  /*7070*/  F2FP.F16.E4M3.UNPACK_B R36, R36.H1 ;  /* 0x00000024ff24723e */ /* 0x000fe200030006ff */
[----:B------:R-:W-:Y:S01]  /*7080*/  UPRMT UR5, UR39, 0x654, UR5 ;  /* 0x0000065427057896 */ /* 0x000fe20008000005 */
[-C--:B------:R-:W-:Y:S01]  /*7090*/  F2FP.F16.E4M3.UNPACK_B R33, R37.reuse ;  /* 0x00000025ff21723e */ /* 0x080fe200020006ff */
[--C-:B-1----:R-:W-:Y:S01]  /*70a0*/  HADD2.F32 R0, -RZ, R2.reuse.H0_H0 ;  /* 0x20000002ff007230 */ /* 0x102fe20000004100 */
[----:B------:R-:W-:Y:S01]  /*70b0*/  F2FP.F16.E4M3.UNPACK_B R35, R37.H1 ;  /* 0x00000025ff23723e */ /* 0x000fe200030006ff */
[----:B------:R-:W-:Y:S01]  /*70c0*/  HADD2.F32 R2, -RZ, R2.H1_H1 ;  /* 0x30000002ff027230 */ /* 0x000fe20000004100 */
[-C--:B------:R-:W-:Y:S01]  /*70d0*/  F2FP.F16.E4M3.UNPACK_B R37, R38.reuse ;  /* 0x00000026ff25723e */ /* 0x080fe200020006ff */
[--C-:B------:R-:W-:Y:S01]  /*70e0*/  HADD2.F32 R3, -RZ, R36.reuse.H0_H0 ;  /* 0x20000024ff037230 */ /* 0x100fe20000004100 */
[----:B------:R-:W-:Y:S01]  /*70f0*/  F2FP.F16.E4M3.UNPACK_B R40, R38.H1 ;  /* 0x00000026ff28723e */ /* 0x000fe200030006ff */
[----:B------:R-:W1:Y:S01]  /*7100*/  LDTM.x16 R4, tmem[UR4] ;  /* 0x00000004000479ee */ /* 0x000e620008240000 */
[----:B------:R-:W-:Y:S01]  /*7110*/  NOP ;  /* 0x0000000000007918 */ /* 0x000fe20000000000 */
[----:B-1----:R-:W-:Y:S01]  /*7120*/  SYNCS.ARRIVE.TRANS64.RED.A1T0 RZ, [UR5], RZ ;  /* 0x000000ffffff79a7 */ /* 0x002fe20008100405 */
[--C-:B------:R-:W-:Y:S01]  /*7130*/  HADD2.F32 R21, -RZ, R33.reuse.H0_H0 ;  /* 0x20000021ff157230 */ /* 0x100fe20000004100 */
[-C--:B------:R-:W-:Y:S01]  /*7140*/  F2FP.F16.E4M3.UNPACK_B R41, R39.reuse ;  /* 0x00000027ff29723e */ /* 0x080fe200020006ff */
[----:B------:R-:W-:Y:S01]  /*7150*/  HADD2.F32 R33, -RZ, R33.H1_H1 ;  /* 0x30000021ff217230 */ /* 0x000fe20000004100 */
[----:B------:R-:W-:Y:S01]  /*7160*/  F2FP.F16.E4M3.UNPACK_B R43, R39.H1 ;  /* 0x00000027ff2b723e */ /* 0x000fe200030006ff */
[----:B------:R-:W-:Y:S01]  /*7170*/  HADD2.F32 R20, -RZ, R36.H1_H1 ;  /* 0x30000024ff147230 */ /* 0x000fe20000004100 */
[----:B------:R-:W-:Y:S01]  /*7180*/  BSSY.RECONVERGENT B0, `(.L_x_133) ;  /* 0x0000047000007945 */ /* 0x000fe20003800200 */
[--C-:B------:R-:W-:Y:S02]  /*7190*/  HADD2.F32 R36, -RZ, R37.reuse.H0_H0 ;  /* 0x20000025ff247230 */ /* 0x100fe40000004100 */
[----:B------:R-:W-:Y:S02]  /*71a0*/  HADD2.F32 R37, -RZ, R37.H1_H1 ;  /* 0x30000025ff257230 */ /* 0x000fe40000004100 */
[--C-:B------:R-:W-:Y:S02]  /*71b0*/  HADD2.F32 R34, -RZ, R35.reuse.H0_H0 ;  /* 0x20000023ff227230 */ /* 0x100fe40000004100 */
[----:B------:R-:W-:Y:S02]  /*71c0*/  HADD2.F32 R35, -RZ, R35.H1_H1 ;  /* 0x30000023ff237230 */ /* 0x000fe40000004100 */
[--C-:B------:R-:W-:Y:S02]  /*71d0*/  HADD2.F32 R38, -RZ, R40.reuse.H0_H0 ;  /* 0x20000028ff267230 */ /* 0x100fe40000004100 */
[----:B------:R-:W-:Y:S02]  /*71e0*/  HADD2.F32 R39, -RZ, R40.H1_H1 ;  /* 0x30000028ff277230 */ /* 0x000fe40000004100 */
[--C-:B------:R-:W-:Y:S02]  /*71f0*/  HADD2.F32 R40, -RZ, R41.reuse.H0_H0 ;  /* 0x20000029ff287230 */ /* 0x100fe40000004100 */
[----:B------:R-:W-:Y:S02]  /*7200*/  HADD2.F32 R41, -RZ, R41.H1_H1 ;  /* 0x30000029ff297230 */ /* 0x000fe40000004100 */
[C---:B----45:R-:W-:Y:S01]  /*7210*/  FMUL R4, R32.reuse, R4 ;  /* 0x0000000420047220 */ /* 0x070fe20000400000 */
[C---:B------:R-:W-:Y:S01]  /*7220*/  FMUL R5, R32.reuse, R5 ;  /* 0x0000000520057220 */ /* 0x040fe20000400000 */
[C---:B------:R-:W-:Y:S01]  /*7230*/  FMUL R8, R32.reuse, R8 ;  /* 0x0000000820087220 */ /* 0x040fe20000400000 */
[----:B------:R-:W-:Y:S01]  /*7240*/  FMUL R9, R32, R9 ;  /* 0x0000000920097220 */ /* 0x000fe20000400000 */
[----:B------:R-:W-:Y:S01]  /*7250*/  FFMA R4, R0, UR38, R4 ;  /* 0x0000002600047c23 */ /* 0x000fe20008000004 */
[----:B------:R-:W-:Y:S01]  /*7260*/  FFMA R5, R2, UR38, R5 ;  /* 0x0000002602057c23 */ /* 0x000fe20008000005 */
[C---:B------:R-:W-:Y:S01]  /*7270*/  FMUL R12, R32.reuse, R12 ;  /* 0x0000000c200c7220 */ /* 0x040fe20000400000 */
[C---:B------:R-:W-:Y:S01]  /*7280*/  FMUL R13, R32.reuse, R13 ;  /* 0x0000000d200d7220 */ /* 0x040fe20000400000 */
[C---:B------:R-:W-:Y:S01]  /*7290*/  FMUL R16, R32.reuse, R16 ;  /* 0x0000001020107220 */ /* 0x040fe20000400000 */
[C---:B------:R-:W-:Y:S01]  /*72a0*/  FMUL R17, R32.reuse, R17 ;  /* 0x0000001120117220 */ /* 0x040fe20000400000 */
[C---:B------:R-:W-:Y:S01]  /*72b0*/  FMUL R6, R32.reuse, R6 ;  /* 0x0000000620067220 */ /* 0x040fe20000400000 */
[C---:B------:R-:W-:Y:S01]  /*72c0*/  FMUL R7, R32.reuse, R7 ;  /* 0x0000000720077220 */ /* 0x040fe20000400000 */
[C---:B------:R-:W-:Y:S01]  /*72d0*/  FMUL R10, R32.reuse, R10 ;  /* 0x0000000a200a7220 */ /* 0x040fe20000400000 */
[----:B------:R-:W-:Y:S01]  /*72e0*/  FMUL R11, R32, R11 ;  /* 0x0000000b200b7220 */ /* 0x000fe20000400000 */
[----:B------:R-:W-:Y:S01]  /*72f0*/  FFMA R6, R3, UR38, R6 ;  /* 0x0000002603067c23 */ /* 0x000fe20008000006 */
[----:B------:R-:W-:Y:S01]  /*7300*/  FFMA R7, R20, UR38, R7 ;  /* 0x0000002614077c23 */ /* 0x000fe20008000007 */
[----:B------:R-:W-:Y:S01]  /*7310*/  FFMA R8, R21, UR38, R8 ;  /* 0x0000002615087c23 */ /* 0x000fe20008000008 */
[----:B------:R-:W-:Y:S01]  /*7320*/  FFMA R9, R33, UR38, R9 ;  /* 0x0000002621097c23 */ /* 0x000fe20008000009 */
[----:B------:R-:W-:Y:S01]  /*7330*/  FFMA R10, R34, UR38, R10 ;  /* 0x00000026220a7c23 */ /* 0x000fe2000800000a */
[C---:B------:R-:W-:Y:S01]  /*7340*/  FMUL R14, R32.reuse, R14 ;  /* 0x0000000e200e7220 */ /* 0x040fe20000400000 */
[----:B------:R-:W-:Y:S01]  /*7350*/  FFMA R11, R35, UR38, R11 ;  /* 0x00000026230b7c23 */ /* 0x000fe2000800000b */
[----:B------:R-:W-:Y:S01]  /*7360*/  FMUL R15, R32, R15 ;  /* 0x0000000f200f7220 */ /* 0x000fe20000400000 */
[----:B------:R-:W-:Y:S01]  /*7370*/  FFMA R12, R36, UR38, R12 ;  /* 0x00000026240c7c23 */ /* 0x000fe2000800000c */
[----:B------:R-:W-:Y:S01]  /*7380*/  FFMA R13, R37, UR38, R13 ;  /* 0x00000026250d7c23 */ /* 0x000fe2000800000d */
[--C-:B------:R-:W-:Y:S02]  /*7390*/  HADD2.F32 R42, -RZ, R43.reuse.H0_H0 ;  /* 0x2000002bff2a7230 */ /* 0x100fe40000004100 */
[----:B------:R-:W-:Y:S01]  /*73a0*/  FFMA R14, R38, UR38, R14 ;  /* 0x00000026260e7c23 */ /* 0x000fe2000800000e */
[----:B------:R-:W-:Y:S02]  /*73b0*/  HADD2.F32 R43, -RZ, R43.H1_H1 ;  /* 0x3000002bff2b7230 */ /* 0x000fe40000004100 */
[C---:B------:R-:W-:Y:S01]  /*73c0*/  FMUL R18, R32.reuse, R18 ;  /* 0x0000001220127220 */ /* 0x040fe20000400000 */
[----:B------:R-:W-:Y:S01]  /*73d0*/  FFMA R15, R39, UR38, R15 ;  /* 0x00000026270f7c23 */ /* 0x000fe2000800000f */
[----:B------:R-:W-:Y:S01]  /*73e0*/  FMUL R19, R32, R19 ;  /* 0x0000001320137220 */ /* 0x000fe20000400000 */
[----:B------:R-:W-:Y:S01]  /*73f0*/  FFMA R16, R40, UR38, R16 ;  /* 0x0000002628107c23 */ /* 0x000fe20008000010 */
[----:B------:R-:W-:Y:S01]  /*7400*/  FFMA R17, R41, UR38, R17 ;  /* 0x0000002629117c23 */ /* 0x000fe20008000011 */
[----:B------:R-:W-:Y:S01]  /*7410*/  FFMA R18, R42, UR38, R18 ;  /* 0x000000262a127c23 */ /* 0x000fe20008000012 */
[----:B------:R-:W-:Y:S01]  /*7420*/  FFMA R19, R43, UR38, R19 ;  /* 0x000000262b137c23 */ /* 0x000fe20008000013 */
[----:B------:R-:W-:Y:S02]  /*7430*/  F2FP.SATFINITE.E4M3.F32.PACK_AB_MERGE_C R6, R7, R6, RZ ;  /* 0x000000060706723e */ /* 0x000fe400048070ff */
[----:B------:R-:W-:Y:S02]  /*7440*/  F2FP.SATFINITE.E4M3.F32.PACK_AB_MERGE_C R10, R11, R10, RZ ;  /* 0x0000000a0b0a723e */ /* 0x000fe400048070ff */
[----:B------:R-:W-:Y:S02]  /*7450*/  F2FP.SATFINITE.E4M3.F32.PACK_AB_MERGE_C R14, R15, R14, RZ ;  /* 0x0000000e0f0e723e */ /* 0x000fe400048070ff */
[----:B------:R-:W-:Y:S02]  /*7460*/  F2FP.SATFINITE.E4M3.F32.PACK_AB_MERGE_C R7, R19, R18, RZ ;  /* 0x000000121307723e */ /* 0x000fe400048070ff */
[----:B------:R-:W-:Y:S02]  /*7470*/  F2FP.SATFINITE.E4M3.F32.PACK_AB_MERGE_C R4, R5, R4, R6 ;  /* 0x000000040504723e */ /* 0x000fe40004807006 */
[----:B------:R-:W-:Y:S02]  /*7480*/  F2FP.SATFINITE.E4M3.F32.PACK_AB_MERGE_C R5, R9, R8, R10 ;  /* 0x000000080905723e */ /* 0x000fe4000480700a */
[----:B------:R-:W-:Y:S02]  /*7490*/  F2FP.SATFINITE.E4M3.F32.PACK_AB_MERGE_C R6, R13, R12, R14 ;  /* 0x0000000c0d06723e */ /* 0x000fe4000480700e */
[----:B------:R-:W-:Y:S05]  /*74a0*/  F2FP.SATFINITE.E4M3.F32.PACK_AB_MERGE_C R7, R17, R16, R7 ;  /* 0x000000101107723e */ /* 0x000fea0004807007 */
[----:B------:R1:W-:Y:S01]  /*74b0*/  STS.128 [R63+0xc00], R4 ;  /* 0x000c00043f007388 */ /* 0x0003e20000000c00 */
[----:B------:R-:W-:Y:S01]  /*74c0*/  @!PT LDS RZ, [RZ] ;  /* 0x00000000fffff984 */ /* 0x000fe20000000800 */
[----:B------:R-:W-:Y:S01]  /*74d0*/  @!PT LDS RZ, [RZ] ;  /* 0x00000000fffff984 */ /* 0x000fe20000000800 */
[----:B------:R-:W-:Y:S01]  /*74e0*/  @!PT LDS RZ, [RZ] ;  /* 0x00000000fffff984 */ /* 0x000fe20000000800 */
[----:B------:R-:W-:Y:S01]  /*74f0*/  @!PT LDS RZ, [RZ] ;  /* 0x00000000fffff984 */ /* 0x000fe20000000800 */
[----:B------:R3:W-:Y:S07]  /*7500*/  MEMBAR.ALL.CTA ;  /* 0x0000000000007992 */ /* 0x0007ee0000008000 */
[----:B---3--:R-:W3:Y:S02]  /*7510*/  FENCE.VIEW.ASYNC.S ;  /* 0x00000000000073c6 */ /* 0x008ee40000000000 */
[----:B---3--:R-:W-:Y:S06]  /*7520*/  BAR.SYNC.DEFER_BLOCKING 0x1, 0x80 ;  /* 0x0042000000007b1d */ /* 0x008fec0000010000 */
[----:B------:R-:W-:Y:S05]  /*7530*/  @P0 BRA `(.L_x_134) ;  /* 0x00000000002c0947 */ /* 0x000fea0003800000 */
[----:B------:R-:W-:Y:S01]  /*7540*/  R2UR UR10, R52 ;  /* 0x00000000340a72ca */ /* 0x000fe200000e0000 */
[----:B------:R-:W-:Y:S01]  /*7550*/  UIADD3 UR12, UP0, UPT, UR48, 0x680, URZ ;  /* 0x00000680300c7890 */ /* 0x000fe2000ff1e0ff */
[----:B------:R-:W-:Y:S01]  /*7560*/  R2UR UR9, R53 ;  /* 0x00000000350972ca */ /* 0x000fe200000e0000 */
[----:B------:R-:W-:Y:S02]  /*7570*/  UIADD3 UR4, UPT, UPT, UR46, 0xc00, URZ ;  /* 0x00000c002e047890 */ /* 0x000fe4000fffe0ff */
[----:B------:R-:W-:Y:S01]  /*7580*/  UIADD3.X UR13, UPT, UPT, URZ, UR49, URZ, UP0, !UPT ;  /* 0x00000031ff0d7290 */ /* 0x000fe200087fe4ff */
[----:B------:R-:W-:Y:S07]  /*7590*/  UMOV UR7, UR36 ;  /* 0x0000002400077c82 */ /* 0x000fee0008000000 */
[----:B------:R-:W-:Y:S02]  /*75a0*/  USHF.L.U32 UR5, UR10, 0x4, URZ ;  /* 0x000000040a057899 */ /* 0x000fe400080006ff */
[----:B------:R-:W-:Y:S09]  /*75b0*/  USHF.L.U32 UR6, UR9, 0x7, URZ ;  /* 0x0000000709067899 */ /* 0x000ff200080006ff */
[----:B------:R3:W-:Y:S01]  /*75c0*/  UTMASTG.3D [UR4], [UR12] ;  /* 0x000000040c0073b5 */ /* 0x0007e20008010000 */
[----:B------:R0:W-:Y:S01]  /*75d0*/  UTMACMDFLUSH ;  /* 0x00000000000079b7 */ /* 0x0001e20000000000 */
[----:B---3--:R-:W-:Y:S04]  /*75e0*/  DEPBAR.LE SB0, 0x0 ;  /* 0x000080000000791a */ /* 0x008fe80000000000 */
.L_x_134:
[----:B------:R-:W-:Y:S05]  /*75f0*/  BSYNC.RECONVERGENT B0 ;  /* 0x0000000000007941 */ /* 0x000fea0003800200 */
.L_x_133:
[----:B------:R-:W-:Y:S01]  /*7600*/  BAR.SYNC.DEFER_BLOCKING 0x1, 0x80 ;  /* 0x0042000000007b1d */ /* 0x000fe20000010000 */
[----:B------:R-:W-:Y:S01]  /*7610*/  ISETP.NE.AND P1, PT, R65, RZ, PT ;  /* 0x000000ff4100720c */ /* 0x000fe20003f25270 */
[----:B------:R-:W-:Y:S01]  /*7620*/  UISETP.NE.AND UP0, UPT, UR8, 0x4, UPT ;  /* 0x000000040800788c */ /* 0x000fe2000bf05270 */
[C---:B------:R-:W-:Y:S01]  /*7630*/  ISETP.NE.AND P0, PT, R66.reuse, 0x2, PT ;  /* 0x000000024200780c */ /* 0x040fe20003f05270 */
[----:B------:R-:W-:Y:S02]  /*7640*/  IMAD.IADD R52, R29, 0x1, R50 ;  /* 0x000000011d347824 */ /* 0x000fe400078e0232 */
[----:B------:R-:W-:Y:S01]  /*7650*/  USEL UR4, URZ, 0x1, UP0 ;  /* 0x00000001ff047887 */ /* 0x000fe20008000000 */
[----:B------:R-:W-:Y:S01]  /*7660*/  SEL R0, RZ, 0x1, P0 ;  /* 0x00000001ff007807 */ /* 0x000fe20000000000 */
[----:B------:R-:W-:Y:S01]  /*7670*/  USEL UR37, UR8, URZ, UP0 ;  /* 0x000000ff08257287 */ /* 0x000fe20008000000 */
[----:B------:R-:W-:Y:S01]  /*7680*/  SEL R66, R66, RZ, P0 ;  /* 0x000000ff42427207 */ /* 0x000fe20000000000 */
[----:B------:R-:W-:Y:S01]  /*7690*/  IMAD.IADD R53, R30, 0x1, R51 ;  /* 0x000000011e357824 */ /* 0x000fe200078e0233 */
[----:B------:R-:W-:Y:S02]  /*76a0*/  LOP3.LUT R61, R61, R0, RZ, 0x3c, !PT ;  /* 0x000000003d3d7212 */ /* 0x000fe400078e3cff */
[----:B------:R-:W-:Y:S02]  /*76b0*/  LOP3.LUT R62, R62, UR4, RZ, 0x3c, !PT ;  /* 0x000000043e3e7c12 */ /* 0x000fe4000f8e3cff */
[----:B------:R-:W-:Y:S01]  /*76c0*/  @P1 R2UR UR36, R59 ;  /* 0x000000003b2412ca */ /* 0x000fe200000e0000 */
[----:B------:R-:W-:Y:S03]  /*76d0*/  @!UPT UIADD3 URZ, UPT, UPT, URZ, URZ, URZ ;  /* 0x000000fffffff290 */ /* 0x000fe6000fffe0ff */
[----:B------:R-:W-:Y:S11]  /*76e0*/  @P1 BRA `(.L_x_135) ;  /* 0xffffffec00401947 */ /* 0x000ff6000383ffff */
[----:B------:R-:W-:Y:S05]  /*76f0*/  EXIT ;  /* 0x000000000000794d */ /* 0x000fea0003800000 */
.L_x_20:
[----:B--2---:R2:W1:Y:S02]  /*7700*/  SYNCS.PHASECHK.TRANS64.TRYWAIT P0, [R2+URZ+0x3a0], R3 ;  /* 0x0003a003020075a7 */ /* 0x00446400080011ff */
[----:B-1----:R-:W-:Y:S05]  /*7710*/  @!P0 NANOSLEEP.SYNCS 0x989680 ;  /* 0x009896800000895d */ /* 0x002fea0003900000 */
[----:B------:R-:W1:Y:S02]  /*7720*/  @!P0 SYNCS.PHASECHK.TRANS64 P0, [R2+URZ+0x3a0], R3 ;  /* 0x0003a003020085a7 */ /* 0x000e6400080010ff */
[----:B-1----:R-:W-:Y:S05]  /*7730*/  @!P0 BRA `(.L_x_20) ;  /* 0xfffffffc00f08947 */ /* 0x002fea000383ffff */
[----:B------:R-:W-:Y:S05]  /*7740*/  BRA `(.L_x_136) ;  /* 0xffffffa000fc7947 */ /* 0x000fea000383ffff */
.L_x_23:
[----:B-1----:R-:W-:-:S07]  /*7750*/  MOV R2, UR33 ;  /* 0x0000002100027c02 */ /* 0x002fce0008000f00 */
.L_x_137:
[----:B-1----:R1:W2:Y:S02]  /*7760*/  SYNCS.PHASECHK.TRANS64.TRYWAIT P0, [R2+URZ+0x188], R4 ;  /* 0x00018804020075a7 */ /* 0x0022a400080011ff */
[----:B--2---:R-:W-:Y:S05]  /*7770*/  @!P0 NANOSLEEP.SYNCS 0x989680 ;  /* 0x009896800000895d */ /* 0x004fea0003900000 */
[----:B------:R-:W2:Y:S02]  /*7780*/  @!P0 SYNCS.PHASECHK.TRANS64 P0, [R2+URZ+0x188], R4 ;  /* 0x00018804020085a7 */ /* 0x000ea400080010ff */
[----:B--2---:R-:W-:Y:S05]  /*7790*/  @!P0 BRA `(.L_x_137) ;  /* 0xfffffffc00f08947 */ /* 0x004fea000383ffff */
[----:B------:R-:W-:Y:S05]  /*77a0*/  BRA `(.L_x_22) ;  /* 0xffffffa4004c7947 */ /* 0x000fea000383ffff */
.L_x_29:
[----:B-1----:R-:W-:-:S07]  /*77b0*/  MOV R2, UR17 ;  /* 0x0000001100027c02 */ /* 0x002fce0008000f00 */
.L_x_138:
[----:B-1----:R1:W2:Y:S02]  /*77c0*/  SYNCS.PHASECHK.TRANS64.TRYWAIT P0, [R2+URZ+0x188], R4 ;  /* 0x00018804020075a7 */ /* 0x0022a400080011ff */
[----:B--2---:R-:W-:Y:S05]  /*77d0*/  @!P0 NANOSLEEP.SYNCS 0x989680 ;  /* 0x009896800000895d */ /* 0x004fea0003900000 */
[----:B------:R-:W2:Y:S02]  /*77e0*/  @!P0 SYNCS.PHASECHK.TRANS64 P0, [R2+URZ+0x188], R4 ;  /* 0x00018804020085a7 */ /* 0x000ea400080010ff */
[----:B--2---:R-:W-:Y:S05]  /*77f0*/  @!P0 BRA `(.L_x_138) ;  /* 0xfffffffc00f08947 */ /* 0x004fea000383ffff */
[----:B------:R-:W-:Y:S05]  /*7800*/  BRA `(.L_x_28) ;  /* 0xffffffa400f47947 */ /* 0x000fea000383ffff */
.L_x_33:
[----:B-1----:R1:W2:Y:S02]  /*7810*/  SYNCS.PHASECHK.TRANS64.TRYWAIT P0, [R2+URZ+0x330], R3 ;  /* 0x00033003020075a7 */ /* 0x0022a400080011ff */
[----:B--2---:R-:W-:Y:S05]  /*7820*/  @!P0 NANOSLEEP.SYNCS 0x989680 ;  /* 0x009896800000895d */ /* 0x004fea0003900000 */
[----:B------:R-:W2:Y:S02]  /*7830*/  @!P0 SYNCS.PHASECHK.TRANS64 P0, [R2+URZ+0x330], R3 ;  /* 0x00033003020085a7 */ /* 0x000ea400080010ff */
[----:B--2---:R-:W-:Y:S05]  /*7840*/  @!P0 BRA `(.L_x_33) ;  /* 0xfffffffc00f08947 */ /* 0x004fea000383ffff */
[----:B------:R-:W-:Y:S05]  /*7850*/  BRA `(.L_x_139) ;  /* 0xffffffa800847947 */ /* 0x000fea000383ffff */
.L_x_37:
[----:B----4-:R-:W-:-:S07]  /*7860*/  MOV R0, UR5 ;  /* 0x0000000500007c02 */ /* 0x010fce0008000f00 */
.L_x_140:
[----:B-1----:R1:W2:Y:S02]  /*7870*/  SYNCS.PHASECHK.TRANS64.TRYWAIT P0, [R0+URZ], R2 ;  /* 0x00000002000075a7 */ /* 0x0022a400080011ff */
[----:B--2---:R-:W-:Y:S05]  /*7880*/  @!P0 NANOSLEEP.SYNCS 0x989680 ;  /* 0x009896800000895d */ /* 0x004fea0003900000 */
[----:B------:R-:W2:Y:S02]  /*7890*/  @!P0 SYNCS.PHASECHK.TRANS64 P0, [R0+URZ], R2 ;  /* 0x00000002000085a7 */ /* 0x000ea400080010ff */
[----:B--2---:R-:W-:Y:S05]  /*78a0*/  @!P0 BRA `(.L_x_140) ;  /* 0xfffffffc00f08947 */ /* 0x004fea000383ffff */
[----:B------:R-:W-:Y:S05]  /*78b0*/  BRA `(.L_x_141) ;  /* 0xffffffac00f47947 */ /* 0x000fea000383ffff */
.L_x_38:
[----:B----4-:R-:W-:-:S07]  /*78c0*/  MOV R0, UR5 ;  /* 0x0000000500007c02 */ /* 0x010fce0008000f00 */
.L_x_142:
[----:B-1----:R1:W2:Y:S02]  /*78d0*/  SYNCS.PHASECHK.TRANS64.TRYWAIT P0, [R0+URZ], R3 ;  /* 0x00000003000075a7 */ /* 0x0022a400080011ff */
[----:B--2---:R-:W-:Y:S05]  /*78e0*/  @!P0 NANOSLEEP.SYNCS 0x989680 ;  /* 0x009896800000895d */ /* 0x004fea0003900000 */
[----:B------:R-:W2:Y:S02]  /*78f0*/  @!P0 SYNCS.PHASECHK.TRANS64 P0, [R0+URZ], R3 ;  /* 0x00000003000085a7 */ /* 0x000ea400080010ff */
[----:B--2---:R-:W-:Y:S05]  /*7900*/  @!P0 BRA `(.L_x_142) ;  /* 0xfffffffc00f08947 */ /* 0x004fea000383ffff */
[----:B------:R-:W-:Y:S05]  /*7910*/  BRA `(.L_x_143) ;  /* 0xffffffb000007947 */ /* 0x000fea000383ffff */
.L_x_39:
[----:B----4-:R-:W-:-:S07]  /*7920*/  MOV R0, UR5 ;  /* 0x0000000500007c02 */ /* 0x010fce0008000f00 */
.L_x_144:
[----:B-1----:R1:W2:Y:S02]  /*7930*/  SYNCS.PHASECHK.TRANS64.TRYWAIT P0, [R0+URZ], R3 ;  /* 0x00000003000075a7 */ /* 0x0022a400080011ff */
[----:B--2---:R-:W-:Y:S05]  /*7940*/  @!P0 NANOSLEEP.SYNCS 0x989680 ;  /* 0x009896800000895d */ /* 0x004fea0003900000 */
[----:B------:R-:W2:Y:S02]  /*7950*/  @!P0 SYNCS.PHASECHK.TRANS64 P0, [R0+URZ], R3 ;  /* 0x00000003000085a7 */ /* 0x000ea400080010ff */
[----:B--2---:R-:W-:Y:S05]  /*7960*/  @!P0 BRA `(.L_x_144) ;  /* 0xfffffffc00f08947 */ /* 0x004fea000383ffff */
[----:B------:R-:W-:Y:S05]  /*7970*/  BRA `(.L_x_145) ;  /* 0xffffffb0000c7947 */ /* 0x000fea000383ffff */
.L_x_40:
[----:B----4-:R-:W-:-:S07]  /*7980*/  MOV R0, UR5 ;  /* 0x0000000500007c02 */ /* 0x010fce0008000f00 */
.L_x_146:
[----:B-1----:R1:W2:Y:S02]  /*7990*/  SYNCS.PHASECHK.TRANS64.TRYWAIT P0, [R0+URZ], R3 ;  /* 0x00000003000075a7 */ /* 0x0022a400080011ff */
[----:B--2---:R-:W-:Y:S05]  /*79a0*/  @!P0 NANOSLEEP.SYNCS 0x989680 ;  /* 0x009896800000895d */ /* 0x004fea0003900000 */
[----:B------:R-:W2:Y:S02]  /*79b0*/  @!P0 SYNCS.PHASECHK.TRANS64 P0, [R0+URZ], R3 ;  /* 0x00000003000085a7 */ /* 0x000ea400080010ff */
[----:B--2---:R-:W-:Y:S05]  /*79c0*/  @!P0 BRA `(.L_x_146) ;  /* 0xfffffffc00f08947 */ /* 0x004fea000383ffff */
[----:B------:R-:W-:Y:S05]  /*79d0*/  BRA `(.L_x_147) ;  /* 0xffffffb000187947 */ /* 0x000fea000383ffff */
.L_x_41:
[----:B----4-:R-:W-:-:S07]  /*79e0*/  MOV R0, UR5 ;  /* 0x0000000500007c02 */ /* 0x010fce0008000f00 */
.L_x_148:
[----:B-1----:R1:W2:Y:S02]  /*79f0*/  SYNCS.PHASECHK.TRANS64.TRYWAIT P0, [R0+URZ], R3 ;  /* 0x00000003000075a7 */ /* 0x0022a400080011ff */
[----:B--2---:R-:W-:Y:S05]  /*7a00*/  @!P0 NANOSLEEP.SYNCS 0x989680 ;  /* 0x009896800000895d */ /* 0x004fea0003900000 */
[----:B------:R-:W2:Y:S02]  /*7a10*/  @!P0 SYNCS.PHASECHK.TRANS64 P0, [R0+URZ], R3 ;  /* 0x00000003000085a7 */ /* 0x000ea400080010ff */
[----:B--2---:R-:W-:Y:S05]  /*7a20*/  @!P0 BRA `(.L_x_148) ;  /* 0xfffffffc00f08947 */ /* 0x004fea000383ffff */
[----:B------:R-:W-:Y:S05]  /*7a30*/  BRA `(.L_x_149) ;  /* 0xffffffb000247947 */ /* 0x000fea000383ffff */
.L_x_42:
[----:B----4-:R-:W-:-:S07]  /*7a40*/  MOV R0, UR5 ;  /* 0x0000000500007c02 */ /* 0x010fce0008000f00 */
.L_x_150:
[----:B-1----:R1:W2:Y:S02]  /*7a50*/  SYNCS.PHASECHK.TRANS64.TRYWAIT P0, [R0+URZ], R3 ;  /* 0x00000003000075a7 */ /* 0x0022a400080011ff */
[----:B--2---:R-:W-:Y:S05]  /*7a60*/  @!P0 NANOSLEEP.SYNCS 0x989680 ;  /* 0x009896800000895d */ /* 0x004fea0003900000 */
[----:B------:R-:W2:Y:S02]  /*7a70*/  @!P0 SYNCS.PHASECHK.TRANS64 P0, [R0+URZ], R3 ;  /* 0x00000003000085a7 */ /* 0x000ea400080010ff */
[----:B--2---:R-:W-:Y:S05]  /*7a80*/  @!P0 BRA `(.L_x_150) ;  /* 0xfffffffc00f08947 */ /* 0x004fea000383ffff */
[----:B------:R-:W-:Y:S05]  /*7a90*/  BRA `(.L_x_151) ;  /* 0xffffffb000307947 */ /* 0x000fea000383ffff */
.L_x_43:
[----:B----4-:R-:W-:-:S07]  /*7aa0*/  MOV R0, UR5 ;  /* 0x0000000500007c02 */ /* 0x010fce0008000f00 */
.L_x_152:
[----:B-1----:R1:W2:Y:S02]  /*7ab0*/  SYNCS.PHASECHK.TRANS64.TRYWAIT P0, [R0+URZ], R3 ;  /* 0x00000003000075a7 */ /* 0x0022a400080011ff */
[----:B--2---:R-:W-:Y:S05]  /*7ac0*/  @!P0 NANOSLEEP.SYNCS 0x989680 ;  /* 0x009896800000895d */ /* 0x004fea0003900000 */
[----:B------:R-:W2:Y:S02]  /*7ad0*/  @!P0 SYNCS.PHASECHK.TRANS64 P0, [R0+URZ], R3 ;  /* 0x00000003000085a7 */ /* 0x000ea400080010ff */
[----:B--2---:R-:W-:Y:S05]  /*7ae0*/  @!P0 BRA `(.L_x_152) ;  /* 0xfffffffc00f08947 */ /* 0x004fea000383ffff */
[----:B------:R-:W-:Y:S05]  /*7af0*/  BRA `(.L_x_153) ;  /* 0xffffffb0003c7947 */ /* 0x000fea000383ffff */
.L_x_44:
[----:B----4-:R-:W-:-:S07]  /*7b00*/  MOV R0, UR5 ;  /* 0x0000000500007c02 */ /* 0x010fce0008000f00 */
.L_x_154:
[----:B-1----:R1:W2:Y:S02]  /*7b10*/  SYNCS.PHASECHK.TRANS64.TRYWAIT P0, [R0+URZ], R3 ;  /* 0x00000003000075a7 */ /* 0x0022a400080011ff */
[----:B--2---:R-:W-:Y:S05]  /*7b20*/  @!P0 NANOSLEEP.SYNCS 0x989680 ;  /* 0x009896800000895d */ /* 0x004fea0003900000 */
[----:B------:R-:W2:Y:S02]  /*7b30*/  @!P0 SYNCS.PHASECHK.TRANS64 P0, [R0+URZ], R3 ;  /* 0x00000003000085a7 */ /* 0x000ea400080010ff */
[----:B--2---:R-:W-:Y:S05]  /*7b40*/  @!P0 BRA `(.L_x_154) ;  /* 0xfffffffc00f08947 */ /* 0x004fea000383ffff */
[----:B------:R-:W-:Y:S05]  /*7b50*/  BRA `(.L_x_155) ;  /* 0xffffffb000487947 */ /* 0x000fea000383ffff */
.L_x_45:
[----:B----4-:R-:W-:-:S07]  /*7b60*/  MOV R0, UR5 ;  /* 0x0000000500007c02 */ /* 0x010fce0008000f00 */
.L_x_156:
[----:B-1----:R1:W2:Y:S02]  /*7b70*/  SYNCS.PHASECHK.TRANS64.TRYWAIT P0, [R0+URZ], R3 ;  /* 0x00000003000075a7 */ /* 0x0022a400080011ff */
[----:B--2---:R-:W-:Y:S05]  /*7b80*/  @!P0 NANOSLEEP.SYNCS 0x989680 ;  /* 0x009896800000895d */ /* 0x004fea0003900000 */
[----:B------:R-:W2:Y:S02]  /*7b90*/  @!P0 SYNCS.PHASECHK.TRANS64 P0, [R0+URZ], R3 ;  /* 0x00000003000085a7 */ /* 0x000ea400080010ff */
[----:B--2---:R-:W-:Y:S05]  /*7ba0*/  @!P0 BRA `(.L_x_156) ;  /* 0xfffffffc00f08947 */ /* 0x004fea000383ffff */
[----:B------:R-:W-:Y:S05]  /*7bb0*/  BRA `(.L_x_157) ;  /* 0xffffffb000547947 */ /* 0x000fea000383ffff */
.L_x_46:
[----:B----4-:R-:W-:-:S07]  /*7bc0*/  MOV R0, UR5 ;  /* 0x0000000500007c02 */ /* 0x010fce0008000f00 */
.L_x_158:
[----:B-1----:R1:W2:Y:S02]  /*7bd0*/  SYNCS.PHASECHK.TRANS64.TRYWAIT P0, [R0+URZ], R3 ;  /* 0x00000003000075a7 */ /* 0x0022a400080011ff */
[----:B--2---:R-:W-:Y:S05]  /*7be0*/  @!P0 NANOSLEEP.SYNCS 0x989680 ;  /* 0x009896800000895d */ /* 0x004fea0003900000 */
[----:B------:R-:W2:Y:S02]  /*7bf0*/  @!P0 SYNCS.PHASECHK.TRANS64 P0, [R0+URZ], R3 ;  /* 0x00000003000085a7 */ /* 0x000ea400080010ff */
[----:B--2---:R-:W-:Y:S05]  /*7c00*/  @!P0 BRA `(.L_x_158) ;  /* 0xfffffffc00f08947 */ /* 0x004fea000383ffff */
[----:B------:R-:W-:Y:S05]  /*7c10*/  BRA `(.L_x_159) ;  /* 0xffffffb000607947 */ /* 0x000fea000383ffff */
.L_x_47:
[----:B----4-:R-:W-:-:S07]  /*7c20*/  MOV R0, UR5 ;  /* 0x0000000500007c02 */ /* 0x010fce0008000f00 */
.L_x_160:
[----:B-1----:R1:W2:Y:S02]  /*7c30*/  SYNCS.PHASECHK.TRANS64.TRYWAIT P0, [R0+URZ], R3 ;  /* 0x00000003000075a7 */ /* 0x0022a400080011ff */
[----:B--2---:R-:W-:Y:S05]  /*7c40*/  @!P0 NANOSLEEP.SYNCS 0x989680 ;  /* 0x009896800000895d */ /* 0x004fea0003900000 */
[----:B------:R-:W2:Y:S02]  /*7c50*/  @!P0 SYNCS.PHASECHK.TRANS64 P0, [R0+URZ], R3 ;  /* 0x00000003000085a7 */ /* 0x000ea400080010ff */
[----:B--2---:R-:W-:Y:S05]  /*7c60*/  @!P0 BRA `(.L_x_160) ;  /* 0xfffffffc00f08947 */ /* 0x004fea000383ffff */
[----:B------:R-:W-:Y:S05]  /*7c70*/  BRA `(.L_x_161) ;  /* 0xffffffb0006c7947 */ /* 0x000fea000383ffff */
.L_x_48:
[----:B----4-:R-:W-:-:S07]  /*7c80*/  MOV R0, UR5 ;  /* 0x0000000500007c02 */ /* 0x010fce0008000f00 */
.L_x_162:
[----:B-1----:R1:W2:Y:S02]  /*7c90*/  SYNCS.PHASECHK.TRANS64.TRYWAIT P0, [R0+URZ], R3 ;  /* 0x00000003000075a7 */ /* 0x0022a400080011ff */
[----:B--2---:R-:W-:Y:S05]  /*7ca0*/  @!P0 NANOSLEEP.SYNCS 0x989680 ;  /* 0x009896800000895d */ /* 0x004fea0003900000 */
[----:B------:R-:W2:Y:S02]  /*7cb0*/  @!P0 SYNCS.PHASECHK.TRANS64 P0, [R0+URZ], R3 ;  /* 0x00000003000085a7 */ /* 0x000ea400080010ff */
[----:B--2---:R-:W-:Y:S05]  /*7cc0*/  @!P0 BRA `(.L_x_162) ;  /* 0xfffffffc00f08947 */ /* 0x004fea000383ffff */
[----:B------:R-:W-:Y:S05]  /*7cd0*/  BRA `(.L_x_163) ;  /* 0xffffffb000787947 */ /* 0x000fea000383ffff */
.L_x_49:
[----:B----4-:R-:W-:-:S07]  /*7ce0*/  MOV R0, UR5 ;  /* 0x0000000500007c02 */ /* 0x010fce0008000f00 */
.L_x_164:
[----:B-1----:R1:W2:Y:S02]  /*7cf0*/  SYNCS.PHASECHK.TRANS64.TRYWAIT P0, [R0+URZ], R3 ;  /* 0x00000003000075a7 */ /* 0x0022a400080011ff */
[----:B--2---:R-:W-:Y:S05]  /*7d00*/  @!P0 NANOSLEEP.SYNCS 0x989680 ;  /* 0x009896800000895d */ /* 0x004fea0003900000 */
[----:B------:R-:W2:Y:S02]  /*7d10*/  @!P0 SYNCS.PHASECHK.TRANS64 P0, [R0+URZ], R3 ;  /* 0x00000003000085a7 */ /* 0x000ea400080010ff */
[----:B--2---:R-:W-:Y:S05]  /*7d20*/  @!P0 BRA `(.L_x_164) ;  /* 0xfffffffc00f08947 */ /* 0x004fea000383ffff */
[----:B------:R-:W-:Y:S05]  /*7d30*/  BRA `(.L_x_165) ;  /* 0xffffffb000847947 */ /* 0x000fea000383ffff */
.L_x_50:
[----:B----4-:R-:W-:-:S07]  /*7d40*/  MOV R0, UR5 ;  /* 0x0000000500007c02 */ /* 0x010fce0008000f00 */
.L_x_166:
[----:B-1----:R1:W2:Y:S02]  /*7d50*/  SYNCS.PHASECHK.TRANS64.TRYWAIT P0, [R0+URZ], R3 ;  /* 0x00000003000075a7 */ /* 0x0022a400080011ff */
[----:B--2---:R-:W-:Y:S05]  /*7d60*/  @!P0 NANOSLEEP.SYNCS 0x989680 ;  /* 0x009896800000895d */ /* 0x004fea0003900000 */
[----:B------:R-:W2:Y:S02]  /*7d70*/  @!P0 SYNCS.PHASECHK.TRANS64 P0, [R0+URZ], R3 ;  /* 0x00000003000085a7 */ /* 0x000ea400080010ff */
[----:B--2---:R-:W-:Y:S05]  /*7d80*/  @!P0 BRA `(.L_x_166) ;  /* 0xfffffffc00f08947 */ /* 0x004fea000383ffff */
[----:B------:R-:W-:Y:S05]  /*7d90*/  BRA `(.L_x_167) ;  /* 0xffffffb000907947 */ /* 0x000fea000383ffff */
.L_x_51:
[----:B----4-:R-:W-:-:S07]  /*7da0*/  MOV R0, UR5 ;  /* 0x0000000500007c02 */ /* 0x010fce0008000f00 */
.L_x_168:
[----:B-1----:R1:W2:Y:S02]  /*7db0*/  SYNCS.PHASECHK.TRANS64.TRYWAIT P0, [R0+URZ], R3 ;  /* 0x00000003000075a7 */ /* 0x0022a400080011ff */
[----:B--2---:R-:W-:Y:S05]  /*7dc0*/  @!P0 NANOSLEEP.SYNCS 0x989680 ;  /* 0x009896800000895d */ /* 0x004fea0003900000 */
[----:B------:R-:W2:Y:S02]  /*7dd0*/  @!P0 SYNCS.PHASECHK.TRANS64 P0, [R0+URZ], R3 ;  /* 0x00000003000085a7 */ /* 0x000ea400080010ff */
[----:B--2---:R-:W-:Y:S05]  /*7de0*/  @!P0 BRA `(.L_x_168) ;  /* 0xfffffffc00f08947 */ /* 0x004fea000383ffff */
[----:B------:R-:W-:Y:S05]  /*7df0*/  BRA `(.L_x_169) ;  /* 0xffffffb0009c7947 */ /* 0x000fea000383ffff */
.L_x_52:
[----:B----4-:R-:W-:-:S07]  /*7e00*/  MOV R0, UR5 ;  /* 0x0000000500007c02 */ /* 0x010fce0008000f00 */
.L_x_170:
[----:B-1----:R1:W2:Y:S02]  /*7e10*/  SYNCS.PHASECHK.TRANS64.TRYWAIT P0, [R0+URZ], R3 ;  /* 0x00000003000075a7 */ /* 0x0022a400080011ff */
[----:B--2---:R-:W-:Y:S05]  /*7e20*/  @!P0 NANOSLEEP.SYNCS 0x989680 ;  /* 0x009896800000895d */ /* 0x004fea0003900000 */
[----:B------:R-:W2:Y:S02]  /*7e30*/  @!P0 SYNCS.PHASECHK.TRANS64 P0, [R0+URZ], R3 ;  /* 0x00000003000085a7 */ /* 0x000ea400080010ff */
[----:B--2---:R-:W-:Y:S05]  /*7e40*/  @!P0 BRA `(.L_x_170) ;  /* 0xfffffffc00f08947 */ /* 0x004fea000383ffff */
[----:B------:R-:W-:Y:S05]  /*7e50*/  BRA `(.L_x_171) ;  /* 0xffffffb000a87947 */ /* 0x000fea000383ffff */
.L_x_53:
[----:B----4-:R-:W-:-:S07]  /*7e60*/  MOV R0, UR5 ;  /* 0x0000000500007c02 */ /* 0x010fce0008000f00 */
.L_x_172:
[----:B-1----:R1:W2:Y:S02]  /*7e70*/  SYNCS.PHASECHK.TRANS64.TRYWAIT P0, [R0+URZ], R3 ;  /* 0x00000003000075a7 */ /* 0x0022a400080011ff */
[----:B--2---:R-:W-:Y:S05]  /*7e80*/  @!P0 NANOSLEEP.SYNCS 0x989680 ;  /* 0x009896800000895d */ /* 0x004fea0003900000 */
[----:B------:R-:W2:Y:S02]  /*7e90*/  @!P0 SYNCS.PHASECHK.TRANS64 P0, [R0+URZ], R3 ;  /* 0x00000003000085a7 */ /* 0x000ea400080010ff */
[----:B--2---:R-:W-:Y:S05]  /*7ea0*/  @!P0 BRA `(.L_x_172) ;  /* 0xfffffffc00f08947 */ /* 0x004fea000383ffff */
[----:B------:R-:W-:Y:S05]  /*7eb0*/  BRA `(.L_x_173) ;  /* 0xffffffb000b47947 */ /* 0x000fea000383ffff */
.L_x_54:
[----:B----4-:R-:W-:-:S07]  /*7ec0*/  MOV R0, UR5 ;  /* 0x0000000500007c02 */ /* 0x010fce0008000f00 */
.L_x_174:
[----:B-1----:R1:W2:Y:S02]  /*7ed0*/  SYNCS.PHASECHK.TRANS64.TRYWAIT P0, [R0+URZ], R3 ;  /* 0x00000003000075a7 */ /* 0x0022a400080011ff */
[----:B--2---:R-:W-:Y:S05]  /*7ee0*/  @!P0 NANOSLEEP.SYNCS 0x989680 ;  /* 0x009896800000895d */ /* 0x004fea0003900000 */
[----:B------:R-:W2:Y:S02]  /*7ef0*/  @!P0 SYNCS.PHASECHK.TRANS64 P0, [R0+URZ], R3 ;  /* 0x00000003000085a7 */ /* 0x000ea400080010ff */
[----:B--2---:R-:W-:Y:S05]  /*7f00*/  @!P0 BRA `(.L_x_174) ;  /* 0xfffffffc00f08947 */ /* 0x004fea000383ffff */
[----:B------:R-:W-:Y:S05]  /*7f10*/  BRA `(.L_x_175) ;  /* 0xffffffb000c07947 */ /* 0x000fea000383ffff */
.L_x_55:
[----:B----4-:R-:W-:-:S07]  /*7f20*/  MOV R0, UR5 ;  /* 0x0000000500007c02 */ /* 0x010fce0008000f00 */
.L_x_176:
[----:B-1----:R1:W2:Y:S02]  /*7f30*/  SYNCS.PHASECHK.TRANS64.TRYWAIT P0, [R0+URZ], R3 ;  /* 0x00000003000075a7 */ /* 0x0022a400080011ff */
[----:B--2---:R-:W-:Y:S05]  /*7f40*/  @!P0 NANOSLEEP.SYNCS 0x989680 ;  /* 0x009896800000895d */ /* 0x004fea0003900000 */
[----:B------:R-:W2:Y:S02]  /*7f50*/  @!P0 SYNCS.PHASECHK.TRANS64 P0, [R0+URZ], R3 ;  /* 0x00000003000085a7 */ /* 0x000ea400080010ff */
[----:B--2---:R-:W-:Y:S05]  /*7f60*/  @!P0 BRA `(.L_x_176) ;  /* 0xfffffffc00f08947 */ /* 0x004fea000383ffff */
[----:B------:R-:W-:Y:S05]  /*7f70*/  BRA `(.L_x_177) ;  /* 0xffffffb000cc7947 */ /* 0x000fea000383ffff */
.L_x_56:
[----:B----4-:R-:W-:-:S07]  /*7f80*/  MOV R0, UR5 ;  /* 0x0000000500007c02 */ /* 0x010fce0008000f00 */
.L_x_178:
[----:B-1----:R1:W2:Y:S02]  /*7f90*/  SYNCS.PHASECHK.TRANS64.TRYWAIT P0, [R0+URZ], R3 ;  /* 0x00000003000075a7 */ /* 0x0022a400080011ff */
[----:B--2---:R-:W-:Y:S05]  /*7fa0*/  @!P0 NANOSLEEP.SYNCS 0x989680 ;  /* 0x009896800000895d */ /* 0x004fea0003900000 */
[----:B------:R-:W2:Y:S02]  /*7fb0*/  @!P0 SYNCS.PHASECHK.TRANS64 P0, [R0+URZ], R3 ;  /* 0x00000003000085a7 */ /* 0x000ea400080010ff */
[----:B--2---:R-:W-:Y:S05]  /*7fc0*/  @!P0 BRA `(.L_x_178) ;  /* 0xfffffffc00f08947 */ /* 0x004fea000383ffff */
[----:B------:R-:W-:Y:S05]  /*7fd0*/  BRA `(.L_x_179) ;  /* 0xffffffb000d87947 */ /* 0x000fea000383ffff */
.L_x_57:
[----:B----4-:R-:W-:-:S07]  /*7fe0*/  MOV R0, UR5 ;  /* 0x0000000500007c02 */ /* 0x010fce0008000f00 */
.L_x_180:
[----:B-1----:R1:W2:Y:S02]  /*7ff0*/  SYNCS.PHASECHK.TRANS64.TRYWAIT P0, [R0+URZ], R3 ;  /* 0x00000003000075a7 */ /* 0x0022a400080011ff */
[----:B--2---:R-:W-:Y:S05]  /*8000*/  @!P0 NANOSLEEP.SYNCS 0x989680 ;  /* 0x009896800000895d */ /* 0x004fea0003900000 */
[----:B------:R-:W2:Y:S02]  /*8010*/  @!P0 SYNCS.PHASECHK.TRANS64 P0, [R0+URZ], R3 ;  /* 0x00000003000085a7 */ /* 0x000ea400080010ff */
[----:B--2---:R-:W-:Y:S05]  /*8020*/  @!P0 BRA `(.L_x_180) ;  /* 0xfffffffc00f08947 */ /* 0x004fea000383ffff */
[----:B------:R-:W-:Y:S05]  /*8030*/  BRA `(.L_x_181) ;  /* 0xffffffb000e47947 */ /* 0x000fea000383ffff */
.L_x_58:
[----:B----4-:R-:W-:-:S07]  /*8040*/  MOV R0, UR5 ;  /* 0x0000000500007c02 */ /* 0x010fce0008000f00 */
.L_x_182:
[----:B-1----:R1:W2:Y:S02]  /*8050*/  SYNCS.PHASECHK.TRANS64.TRYWAIT P0, [R0+URZ], R3 ;  /* 0x00000003000075a7 */ /* 0x0022a400080011ff */
[----:B--2---:R-:W-:Y:S05]  /*8060*/  @!P0 NANOSLEEP.SYNCS 0x989680 ;  /* 0x009896800000895d */ /* 0x004fea0003900000 */
[----:B------:R-:W2:Y:S02]  /*8070*/  @!P0 SYNCS.PHASECHK.TRANS64 P0, [R0+URZ], R3 ;  /* 0x00000003000085a7 */ /* 0x000ea400080010ff */
[----:B--2---:R-:W-:Y:S05]  /*8080*/  @!P0 BRA `(.L_x_182) ;  /* 0xfffffffc00f08947 */ /* 0x004fea000383ffff */
[----:B------:R-:W-:Y:S05]  /*8090*/  BRA `(.L_x_183) ;  /* 0xffffffb000f07947 */ /* 0x000fea000383ffff */
.L_x_59:
[----:B----4-:R-:W-:-:S07]  /*80a0*/  MOV R0, UR5 ;  /* 0x0000000500007c02 */ /* 0x010fce0008000f00 */
.L_x_184:
[----:B-1----:R1:W2:Y:S02]  /*80b0*/  SYNCS.PHASECHK.TRANS64.TRYWAIT P0, [R0+URZ], R3 ;  /* 0x00000003000075a7 */ /* 0x0022a400080011ff */
[----:B--2---:R-:W-:Y:S05]  /*80c0*/  @!P0 NANOSLEEP.SYNCS 0x989680 ;  /* 0x009896800000895d */ /* 0x004fea0003900000 */
[----:B------:R-:W2:Y:S02]  /*80d0*/  @!P0 SYNCS.PHASECHK.TRANS64 P0, [R0+URZ], R3 ;  /* 0x00000003000085a7 */ /* 0x000ea400080010ff */
[----:B--2---:R-:W-:Y:S05]  /*80e0*/  @!P0 BRA `(.L_x_184) ;  /* 0xfffffffc00f08947 */ /* 0x004fea000383ffff */
[----:B------:R-:W-:Y:S05]  /*80f0*/  BRA `(.L_x_185) ;  /* 0xffffffb000fc7947 */ /* 0x000fea000383ffff */
.L_x_60:
[----:B----4-:R-:W-:-:S07]  /*8100*/  MOV R0, UR5 ;  /* 0x0000000500007c02 */ /* 0x010fce0008000f00 */
.L_x_186:
[----:B-1----:R1:W2:Y:S02]  /*8110*/  SYNCS.PHASECHK.TRANS64.TRYWAIT P0, [R0+URZ], R3 ;  /* 0x00000003000075a7 */ /* 0x0022a400080011ff */
[----:B--2---:R-:W-:Y:S05]  /*8120*/  @!P0 NANOSLEEP.SYNCS 0x989680 ;  /* 0x009896800000895d */ /* 0x004fea0003900000 */
[----:B------:R-:W2:Y:S02]  /*8130*/  @!P0 SYNCS.PHASECHK.TRANS64 P0, [R0+URZ], R3 ;  /* 0x00000003000085a7 */ /* 0x000ea400080010ff */
[----:B--2---:R-:W-:Y:S05]  /*8140*/  @!P0 BRA `(.L_x_186) ;  /* 0xfffffffc00f08947 */ /* 0x004fea000383ffff */
[----:B------:R-:W-:Y:S05]  /*8150*/  BRA `(.L_x_187) ;  /* 0xffffffb400087947 */ /* 0x000fea000383ffff */
.L_x_61:
[----:B----4-:R-:W-:-:S07]  /*8160*/  MOV R0, UR5 ;  /* 0x0000000500007c02 */ /* 0x010fce0008000f00 */
.L_x_188:
[----:B-1----:R1:W2:Y:S02]  /*8170*/  SYNCS.PHASECHK.TRANS64.TRYWAIT P0, [R0+URZ], R3 ;  /* 0x00000003000075a7 */ /* 0x0022a400080011ff */
[----:B--2---:R-:W-:Y:S05]  /*8180*/  @!P0 NANOSLEEP.SYNCS 0x989680 ;  /* 0x009896800000895d */ /* 0x004fea0003900000 */
[----:B------:R-:W2:Y:S02]  /*8190*/  @!P0 SYNCS.PHASECHK.TRANS64 P0, [R0+URZ], R3 ;  /* 0x00000003000085a7 */ /* 0x000ea400080010ff */
[----:B--2---:R-:W-:Y:S05]  /*81a0*/  @!P0 BRA `(.L_x_188) ;  /* 0xfffffffc00f08947 */ /* 0x004fea000383ffff */
[----:B------:R-:W-:Y:S05]  /*81b0*/  BRA `(.L_x_189) ;  /* 0xffffffb400147947 */ /* 0x000fea000383ffff */
.L_x_62:
[----:B----4-:R-:W-:-:S07]  /*81c0*/  MOV R0, UR5 ;  /* 0x0000000500007c02 */ /* 0x010fce0008000f00 */
.L_x_190:
[----:B-1----:R1:W2:Y:S02]  /*81d0*/  SYNCS.PHASECHK.TRANS64.TRYWAIT P0, [R0+URZ], R3 ;  /* 0x00000003000075a7 */ /* 0x0022a400080011ff */
[----:B--2---:R-:W-:Y:S05]  /*81e0*/  @!P0 NANOSLEEP.SYNCS 0x989680 ;  /* 0x009896800000895d */ /* 0x004fea0003900000 */
[----:B------:R-:W2:Y:S02]  /*81f0*/  @!P0 SYNCS.PHASECHK.TRANS64 P0, [R0+URZ], R3 ;  /* 0x00000003000085a7 */ /* 0x000ea400080010ff */
[----:B--2---:R-:W-:Y:S05]  /*8200*/  @!P0 BRA `(.L_x_190) ;  /* 0xfffffffc00f08947 */ /* 0x004fea000383ffff */
[----:B------:R-:W-:Y:S05]  /*8210*/  BRA `(.L_x_191) ;  /* 0xffffffb400207947 */ /* 0x000fea000383ffff */
.L_x_63:
[----:B----4-:R-:W-:-:S07]  /*8220*/  MOV R0, UR5 ;  /* 0x0000000500007c02 */ /* 0x010fce0008000f00 */
.L_x_192:
[----:B-1----:R1:W2:Y:S02]  /*8230*/  SYNCS.PHASECHK.TRANS64.TRYWAIT P0, [R0+URZ], R3 ;  /* 0x00000003000075a7 */ /* 0x0022a400080011ff */
[----:B--2---:R-:W-:Y:S05]  /*8240*/  @!P0 NANOSLEEP.SYNCS 0x989680 ;  /* 0x009896800000895d */ /* 0x004fea0003900000 */
[----:B------:R-:W2:Y:S02]  /*8250*/  @!P0 SYNCS.PHASECHK.TRANS64 P0, [R0+URZ], R3 ;  /* 0x00000003000085a7 */ /* 0x000ea400080010ff */
[----:B--2---:R-:W-:Y:S05]  /*8260*/  @!P0 BRA `(.L_x_192) ;  /* 0xfffffffc00f08947 */ /* 0x004fea000383ffff */
[----:B------:R-:W-:Y:S05]  /*8270*/  BRA `(.L_x_193) ;  /* 0xffffffb4002c7947 */ /* 0x000fea000383ffff */
.L_x_64:
[----:B----4-:R-:W-:-:S07]  /*8280*/  MOV R0, UR5 ;  /* 0x0000000500007c02 */ /* 0x010fce0008000f00 */
.L_x_194:
[----:B-1----:R1:W2:Y:S02]  /*8290*/  SYNCS.PHASECHK.TRANS64.TRYWAIT P0, [R0+URZ], R3 ;  /* 0x00000003000075a7 */ /* 0x0022a400080011ff */
[----:B--2---:R-:W-:Y:S05]  /*82a0*/  @!P0 NANOSLEEP.SYNCS 0x989680 ;  /* 0x009896800000895d */ /* 0x004fea0003900000 */
[----:B------:R-:W2:Y:S02]  /*82b0*/  @!P0 SYNCS.PHASECHK.TRANS64 P0, [R0+URZ], R3 ;  /* 0x00000003000085a7 */ /* 0x000ea400080010ff */
[----:B--2---:R-:W-:Y:S05]  /*82c0*/  @!P0 BRA `(.L_x_194) ;  /* 0xfffffffc00f08947 */ /* 0x004fea000383ffff */
[----:B------:R-:W-:Y:S05]  /*82d0*/  BRA `(.L_x_195) ;  /* 0xffffffb400387947 */ /* 0x000fea000383ffff */
.L_x_65:
[----:B----4-:R-:W-:-:S07]  /*82e0*/  MOV R0, UR5 ;  /* 0x0000000500007c02 */ /* 0x010fce0008000f00 */
.L_x_196:
[----:B-1----:R1:W2:Y:S02]  /*82f0*/  SYNCS.PHASECHK.TRANS64.TRYWAIT P0, [R0+URZ], R3 ;  /* 0x00000003000075a7 */ /* 0x0022a400080011ff */
[----:B--2---:R-:W-:Y:S05]  /*8300*/  @!P0 NANOSLEEP.SYNCS 0x989680 ;  /* 0x009896800000895d */ /* 0x004fea0003900000 */
[----:B------:R-:W2:Y:S02]  /*8310*/  @!P0 SYNCS.PHASECHK.TRANS64 P0, [R0+URZ], R3 ;  /* 0x00000003000085a7 */ /* 0x000ea400080010ff */
[----:B--2---:R-:W-:Y:S05]  /*8320*/  @!P0 BRA `(.L_x_196) ;  /* 0xfffffffc00f08947 */ /* 0x004fea000383ffff */
[----:B------:R-:W-:Y:S05]  /*8330*/  BRA `(.L_x_197) ;  /* 0xffffffb400447947 */ /* 0x000fea000383ffff */
.L_x_66:
[----:B----4-:R-:W-:-:S07]  /*8340*/  MOV R0, UR5 ;  /* 0x0000000500007c02 */ /* 0x010fce0008000f00 */
.L_x_198:
[----:B-1----:R1:W2:Y:S02]  /*8350*/  SYNCS.PHASECHK.TRANS64.TRYWAIT P0, [R0+URZ], R3 ;  /* 0x00000003000075a7 */ /* 0x0022a400080011ff */
[----:B--2---:R-:W-:Y:S05]  /*8360*/  @!P0 NANOSLEEP.SYNCS 0x989680 ;  /* 0x009896800000895d */ /* 0x004fea0003900000 */
[----:B------:R-:W2:Y:S02]  /*8370*/  @!P0 SYNCS.PHASECHK.TRANS64 P0, [R0+URZ], R3 ;  /* 0x00000003000085a7 */ /* 0x000ea400080010ff */
[----:B--2---:R-:W-:Y:S05]  /*8380*/  @!P0 BRA `(.L_x_198) ;  /* 0xfffffffc00f08947 */ /* 0x004fea000383ffff */
[----:B------:R-:W-:Y:S05]  /*8390*/  BRA `(.L_x_199) ;  /* 0xffffffb400507947 */ /* 0x000fea000383ffff */
.L_x_67:
[----:B----4-:R-:W-:-:S07]  /*83a0*/  MOV R0, UR5 ;  /* 0x0000000500007c02 */ /* 0x010fce0008000f00 */
.L_x_200:
[----:B-1----:R1:W2:Y:S02]  /*83b0*/  SYNCS.PHASECHK.TRANS64.TRYWAIT P0, [R0+URZ], R3 ;  /* 0x00000003000075a7 */ /* 0x0022a400080011ff */
[----:B--2---:R-:W-:Y:S05]  /*83c0*/  @!P0 NANOSLEEP.SYNCS 0x989680 ;  /* 0x009896800000895d */ /* 0x004fea0003900000 */
[----:B------:R-:W2:Y:S02]  /*83d0*/  @!P0 SYNCS.PHASECHK.TRANS64 P0, [R0+URZ], R3 ;  /* 0x00000003000085a7 */ /* 0x000ea400080010ff */
[----:B--2---:R-:W-:Y:S05]  /*83e0*/  @!P0 BRA `(.L_x_200) ;  /* 0xfffffffc00f08947 */ /* 0x004fea000383ffff */
[----:B------:R-:W-:Y:S05]  /*83f0*/  BRA `(.L_x_201) ;  /* 0xffffffb4005c7947 */ /* 0x000fea000383ffff */
.L_x_68:
[----:B----4-:R-:W-:-:S07]  /*8400*/  MOV R0, UR5 ;  /* 0x0000000500007c02 */ /* 0x010fce0008000f00 */
.L_x_202:
[----:B-1----:R1:W2:Y:S02]  /*8410*/  SYNCS.PHASECHK.TRANS64.TRYWAIT P0, [R0+URZ], R3 ;  /* 0x00000003000075a7 */ /* 0x0022a400080011ff */
[----:B--2---:R-:W-:Y:S05]  /*8420*/  @!P0 NANOSLEEP.SYNCS 0x989680 ;  /* 0x009896800000895d */ /* 0x004fea0003900000 */
[----:B------:R-:W2:Y:S02]  /*8430*/  @!P0 SYNCS.PHASECHK.TRANS64 P0, [R0+URZ], R3 ;  /* 0x00000003000085a7 */ /* 0x000ea400080010ff */
[----:B--2---:R-:W-:Y:S05]  /*8440*/  @!P0 BRA `(.L_x_202) ;  /* 0xfffffffc00f08947 */ /* 0x004fea000383ffff */
[----:B------:R-:W-:Y:S05]  /*8450*/  BRA `(.L_x_203) ;  /* 0xffffffb400687947 */ /* 0x000fea000383ffff */
.L_x_69:
[----:B----4-:R-:W-:-:S07]  /*8460*/  MOV R0, UR5 ;  /* 0x0000000500007c02 */ /* 0x010fce0008000f00 */
.L_x_204:
[----:B-1----:R1:W2:Y:S02]  /*8470*/  SYNCS.PHASECHK.TRANS64.TRYWAIT P0, [R0+URZ], R3 ;  /* 0x00000003000075a7 */ /* 0x0022a400080011ff */
[----:B--2---:R-:W-:Y:S05]  /*8480*/  @!P0 NANOSLEEP.SYNCS 0x989680 ;  /* 0x009896800000895d */ /* 0x004fea0003900000 */
[----:B------:R-:W2:Y:S02]  /*8490*/  @!P0 SYNCS.PHASECHK.TRANS64 P0, [R0+URZ], R3 ;  /* 0x00000003000085a7 */ /* 0x000ea400080010ff */
[----:B--2---:R-:W-:Y:S05]  /*84a0*/  @!P0 BRA `(.L_x_204) ;  /* 0xfffffffc00f08947 */ /* 0x004fea000383ffff */
[----:B------:R-:W-:Y:S05]  /*84b0*/  BRA `(.L_x_205) ;  /* 0xffffffb400747947 */ /* 0x000fea000383ffff */
.L_x_70:
[----:B----4-:R-:W-:-:S07]  /*84c0*/  MOV R0, UR5 ;  /* 0x0000000500007c02 */ /* 0x010fce0008000f00 */
.L_x_206:
[----:B-1----:R1:W2:Y:S02]  /*84d0*/  SYNCS.PHASECHK.TRANS64.TRYWAIT P0, [R0+URZ], R3 ;  /* 0x00000003000075a7 */ /* 0x0022a400080011ff */
[----:B--2---:R-:W-:Y:S05]  /*84e0*/  @!P0 NANOSLEEP.SYNCS 0x989680 ;  /* 0x009896800000895d */ /* 0x004fea0003900000 */
[----:B------:R-:W2:Y:S02]  /*84f0*/  @!P0 SYNCS.PHASECHK.TRANS64 P0, [R0+URZ], R3 ;  /* 0x00000003000085a7 */ /* 0x000ea400080010ff */
[----:B--2---:R-:W-:Y:S05]  /*8500*/  @!P0 BRA `(.L_x_206) ;  /* 0xfffffffc00f08947 */ /* 0x004fea000383ffff */
[----:B------:R-:W-:Y:S05]  /*8510*/  BRA `(.L_x_207) ;  /* 0xffffffb400807947 */ /* 0x000fea000383ffff */
.L_x_71:
[----:B----4-:R-:W-:-:S07]  /*8520*/  MOV R0, UR5 ;  /* 0x0000000500007c02 */ /* 0x010fce0008000f00 */
.L_x_208:
[----:B-1----:R1:W2:Y:S02]  /*8530*/  SYNCS.PHASECHK.TRANS64.TRYWAIT P0, [R0+URZ], R3 ;  /* 0x00000003000075a7 */ /* 0x0022a400080011ff */
[----:B--2---:R-:W-:Y:S05]  /*8540*/  @!P0 NANOSLEEP.SYNCS 0x989680 ;  /* 0x009896800000895d */ /* 0x004fea0003900000 */
[----:B------:R-:W2:Y:S02]  /*8550*/  @!P0 SYNCS.PHASECHK.TRANS64 P0, [R0+URZ], R3 ;  /* 0x00000003000085a7 */ /* 0x000ea400080010ff */
[----:B--2---:R-:W-:Y:S05]  /*8560*/  @!P0 BRA `(.L_x_208) ;  /* 0xfffffffc00f08947 */ /* 0x004fea000383ffff */
[----:B------:R-:W-:Y:S05]  /*8570*/  BRA `(.L_x_209) ;  /* 0xffffffb4008c7947 */ /* 0x000fea000383ffff */
.L_x_72:
[----:B----4-:R-:W-:-:S07]  /*8580*/  MOV R0, UR5 ;  /* 0x0000000500007c02 */ /* 0x010fce0008000f00 */
.L_x_210:
[----:B-1----:R1:W2:Y:S02]  /*8590*/  SYNCS.PHASECHK.TRANS64.TRYWAIT P0, [R0+URZ], R3 ;  /* 0x00000003000075a7 */ /* 0x0022a400080011ff */
[----:B--2---:R-:W-:Y:S05]  /*85a0*/  @!P0 NANOSLEEP.SYNCS 0x989680 ;  /* 0x009896800000895d */ /* 0x004fea0003900000 */
[----:B------:R-:W2:Y:S02]  /*85b0*/  @!P0 SYNCS.PHASECHK.TRANS64 P0, [R0+URZ], R3 ;  /* 0x00000003000085a7 */ /* 0x000ea400080010ff */
[----:B--2---:R-:W-:Y:S05]  /*85c0*/  @!P0 BRA `(.L_x_210) ;  /* 0xfffffffc00f08947 */ /* 0x004fea000383ffff */
[----:B------:R-:W-:Y:S05]  /*85d0*/  BRA `(.L_x_211) ;  /* 0xffffffb400987947 */ /* 0x000fea000383ffff */
.L_x_73:
[----:B----4-:R-:W-:-:S07]  /*85e0*/  MOV R0, UR5 ;  /* 0x0000000500007c02 */ /* 0x010fce0008000f00 */
.L_x_212:
[----:B-1----:R1:W2:Y:S02]  /*85f0*/  SYNCS.PHASECHK.TRANS64.TRYWAIT P0, [R0+URZ], R3 ;  /* 0x00000003000075a7 */ /* 0x0022a400080011ff */
[----:B--2---:R-:W-:Y:S05]  /*8600*/  @!P0 NANOSLEEP.SYNCS 0x989680 ;  /* 0x009896800000895d */ /* 0x004fea0003900000 */
[----:B------:R-:W2:Y:S02]  /*8610*/  @!P0 SYNCS.PHASECHK.TRANS64 P0, [R0+URZ], R3 ;  /* 0x00000003000085a7 */ /* 0x000ea400080010ff */
[----:B--2---:R-:W-:Y:S05]  /*8620*/  @!P0 BRA `(.L_x_212) ;  /* 0xfffffffc00f08947 */ /* 0x004fea000383ffff */
[----:B------:R-:W-:Y:S05]  /*8630*/  BRA `(.L_x_213) ;  /* 0xffffffb400a47947 */ /* 0x000fea000383ffff */
.L_x_74:
[----:B----4-:R-:W-:-:S07]  /*8640*/  MOV R0, UR5 ;  /* 0x0000000500007c02 */ /* 0x010fce0008000f00 */
.L_x_214:
[----:B-1----:R1:W2:Y:S02]  /*8650*/  SYNCS.PHASECHK.TRANS64.TRYWAIT P0, [R0+URZ], R3 ;  /* 0x00000003000075a7 */ /* 0x0022a400080011ff */
[----:B--2---:R-:W-:Y:S05]  /*8660*/  @!P0 NANOSLEEP.SYNCS 0x989680 ;  /* 0x009896800000895d */ /* 0x004fea0003900000 */
[----:B------:R-:W2:Y:S02]  /*8670*/  @!P0 SYNCS.PHASECHK.TRANS64 P0, [R0+URZ], R3 ;  /* 0x00000003000085a7 */ /* 0x000ea400080010ff */
[----:B--2---:R-:W-:Y:S05]  /*8680*/  @!P0 BRA `(.L_x_214) ;  /* 0xfffffffc00f08947 */ /* 0x004fea000383ffff */
[----:B------:R-:W-:Y:S05]  /*8690*/  BRA `(.L_x_215) ;  /* 0xffffffb400b07947 */ /* 0x000fea000383ffff */
.L_x_75:
[----:B----4-:R-:W-:-:S07]  /*86a0*/  MOV R0, UR5 ;  /* 0x0000000500007c02 */ /* 0x010fce0008000f00 */
.L_x_216:
[----:B-1----:R1:W2:Y:S02]  /*86b0*/  SYNCS.PHASECHK.TRANS64.TRYWAIT P0, [R0+URZ], R3 ;  /* 0x00000003000075a7 */ /* 0x0022a400080011ff */
[----:B--2---:R-:W-:Y:S05]  /*86c0*/  @!P0 NANOSLEEP.SYNCS 0x989680 ;  /* 0x009896800000895d */ /* 0x004fea0003900000 */
[----:B------:R-:W2:Y:S02]  /*86d0*/  @!P0 SYNCS.PHASECHK.TRANS64 P0, [R0+URZ], R3 ;  /* 0x00000003000085a7 */ /* 0x000ea400080010ff */
[----:B--2---:R-:W-:Y:S05]  /*86e0*/  @!P0 BRA `(.L_x_216) ;  /* 0xfffffffc00f08947 */ /* 0x004fea000383ffff */
[----:B------:R-:W-:Y:S05]  /*86f0*/  BRA `(.L_x_217) ;  /* 0xffffffb400bc7947 */ /* 0x000fea000383ffff */
.L_x_76:
[----:B----4-:R-:W-:-:S07]  /*8700*/  MOV R0, UR5 ;  /* 0x0000000500007c02 */ /* 0x010fce0008000f00 */
.L_x_218:
[----:B-1----:R1:W2:Y:S02]  /*8710*/  SYNCS.PHASECHK.TRANS64.TRYWAIT P0, [R0+URZ], R3 ;  /* 0x00000003000075a7 */ /* 0x0022a400080011ff */
[----:B--2---:R-:W-:Y:S05]  /*8720*/  @!P0 NANOSLEEP.SYNCS 0x989680 ;  /* 0x009896800000895d */ /* 0x004fea0003900000 */
[----:B------:R-:W2:Y:S02]  /*8730*/  @!P0 SYNCS.PHASECHK.TRANS64 P0, [R0+URZ], R3 ;  /* 0x00000003000085a7 */ /* 0x000ea400080010ff */
[----:B--2---:R-:W-:Y:S05]  /*8740*/  @!P0 BRA `(.L_x_218) ;  /* 0xfffffffc00f08947 */ /* 0x004fea000383ffff */
[----:B------:R-:W-:Y:S05]  /*8750*/  BRA `(.L_x_219) ;  /* 0xffffffb400c87947 */ /* 0x000fea000383ffff */
.L_x_77:
[----:B----4-:R-:W-:-:S07]  /*8760*/  MOV R0, UR5 ;  /* 0x0000000500007c02 */ /* 0x010fce0008000f00 */
.L_x_220:
[----:B-1----:R1:W2:Y:S02]  /*8770*/  SYNCS.PHASECHK.TRANS64.TRYWAIT P0, [R0+URZ], R3 ;  /* 0x00000003000075a7 */ /* 0x0022a400080011ff */
[----:B--2---:R-:W-:Y:S05]  /*8780*/  @!P0 NANOSLEEP.SYNCS 0x989680 ;  /* 0x009896800000895d */ /* 0x004fea0003900000 */
[----:B------:R-:W2:Y:S02]  /*8790*/  @!P0 SYNCS.PHASECHK.TRANS64 P0, [R0+URZ], R3 ;  /* 0x00000003000085a7 */ /* 0x000ea400080010ff */
[----:B--2---:R-:W-:Y:S05]  /*87a0*/  @!P0 BRA `(.L_x_220) ;  /* 0xfffffffc00f08947 */ /* 0x004fea000383ffff */
[----:B------:R-:W-:Y:S05]  /*87b0*/  BRA `(.L_x_221) ;  /* 0xffffffb400d47947 */ /* 0x000fea000383ffff */
.L_x_78:
[----:B----4-:R-:W-:-:S07]  /*87c0*/  MOV R0, UR5 ;  /* 0x0000000500007c02 */ /* 0x010fce0008000f00 */
.L_x_222:
[----:B-1----:R1:W2:Y:S02]  /*87d0*/  SYNCS.PHASECHK.TRANS64.TRYWAIT P0, [R0+URZ], R3 ;  /* 0x00000003000075a7 */ /* 0x0022a400080011ff */
[----:B--2---:R-:W-:Y:S05]  /*87e0*/  @!P0 NANOSLEEP.SYNCS 0x989680 ;  /* 0x009896800000895d */ /* 0x004fea0003900000 */
[----:B------:R-:W2:Y:S02]  /*87f0*/  @!P0 SYNCS.PHASECHK.TRANS64 P0, [R0+URZ], R3 ;  /* 0x00000003000085a7 */ /* 0x000ea400080010ff */
[----:B--2---:R-:W-:Y:S05]  /*8800*/  @!P0 BRA `(.L_x_222) ;  /* 0xfffffffc00f08947 */ /* 0x004fea000383ffff */
[----:B------:R-:W-:Y:S05]  /*8810*/  BRA `(.L_x_223) ;  /* 0xffffffb400e07947 */ /* 0x000fea000383ffff */
.L_x_79:
[----:B----4-:R-:W-:-:S07]  /*8820*/  MOV R0, UR5 ;  /* 0x0000000500007c02 */ /* 0x010fce0008000f00 */
.L_x_224:
[----:B-1----:R1:W2:Y:S02]  /*8830*/  SYNCS.PHASECHK.TRANS64.TRYWAIT P0, [R0+URZ], R3 ;  /* 0x00000003000075a7 */ /* 0x0022a400080011ff */
[----:B--2---:R-:W-:Y:S05]  /*8840*/  @!P0 NANOSLEEP.SYNCS 0x989680 ;  /* 0x009896800000895d */ /* 0x004fea0003900000 */
[----:B------:R-:W2:Y:S02]  /*8850*/  @!P0 SYNCS.PHASECHK.TRANS64 P0, [R0+URZ], R3 ;  /* 0x00000003000085a7 */ /* 0x000ea400080010ff */
[----:B--2---:R-:W-:Y:S05]  /*8860*/  @!P0 BRA `(.L_x_224) ;  /* 0xfffffffc00f08947 */ /* 0x004fea000383ffff */
[----:B------:R-:W-:Y:S05]  /*8870*/  BRA `(.L_x_225) ;  /* 0xffffffb400ec7947 */ /* 0x000fea000383ffff */
.L_x_80:
[----:B----4-:R-:W-:-:S07]  /*8880*/  MOV R0, UR5 ;  /* 0x0000000500007c02 */ /* 0x010fce0008000f00 */
.L_x_226:
[----:B-1----:R1:W2:Y:S02]  /*8890*/  SYNCS.PHASECHK.TRANS64.TRYWAIT P0, [R0+URZ], R3 ;  /* 0x00000003000075a7 */ /* 0x0022a400080011ff */
[----:B--2---:R-:W-:Y:S05]  /*88a0*/  @!P0 NANOSLEEP.SYNCS 0x989680 ;  /* 0x009896800000895d */ /* 0x004fea0003900000 */
[----:B------:R-:W2:Y:S02]  /*88b0*/  @!P0 SYNCS.PHASECHK.TRANS64 P0, [R0+URZ], R3 ;  /* 0x00000003000085a7 */ /* 0x000ea400080010ff */
[----:B--2---:R-:W-:Y:S05]  /*88c0*/  @!P0 BRA `(.L_x_226) ;  /* 0xfffffffc00f08947 */ /* 0x004fea000383ffff */
[----:B------:R-:W-:Y:S05]  /*88d0*/  BRA `(.L_x_227) ;  /* 0xffffffb400f87947 */ /* 0x000fea000383ffff */
.L_x_81:
[----:B----4-:R-:W-:-:S07]  /*88e0*/  MOV R0, UR5 ;  /* 0x0000000500007c02 */ /* 0x010fce0008000f00 */
.L_x_228:
[----:B-1----:R1:W2:Y:S02]  /*88f0*/  SYNCS.PHASECHK.TRANS64.TRYWAIT P0, [R0+URZ], R3 ;  /* 0x00000003000075a7 */ /* 0x0022a400080011ff */
[----:B--2---:R-:W-:Y:S05]  /*8900*/  @!P0 NANOSLEEP.SYNCS 0x989680 ;  /* 0x009896800000895d */ /* 0x004fea0003900000 */
[----:B------:R-:W2:Y:S02]  /*8910*/  @!P0 SYNCS.PHASECHK.TRANS64 P0, [R0+URZ], R3 ;  /* 0x00000003000085a7 */ /* 0x000ea400080010ff */
[----:B--2---:R-:W-:Y:S05]  /*8920*/  @!P0 BRA `(.L_x_228) ;  /* 0xfffffffc00f08947 */ /* 0x004fea000383ffff */
[----:B------:R-:W-:Y:S05]  /*8930*/  BRA `(.L_x_229) ;  /* 0xffffffb800047947 */ /* 0x000fea000383ffff */
.L_x_82:
[----:B----4-:R-:W-:-:S07]  /*8940*/  MOV R0, UR5 ;  /* 0x0000000500007c02 */ /* 0x010fce0008000f00 */
.L_x_230:
[----:B-1----:R1:W2:Y:S02]  /*8950*/  SYNCS.PHASECHK.TRANS64.TRYWAIT P0, [R0+URZ], R3 ;  /* 0x00000003000075a7 */ /* 0x0022a400080011ff */
[----:B--2---:R-:W-:Y:S05]  /*8960*/  @!P0 NANOSLEEP.SYNCS 0x989680 ;  /* 0x009896800000895d */ /* 0x004fea0003900000 */
[----:B------:R-:W2:Y:S02]  /*8970*/  @!P0 SYNCS.PHASECHK.TRANS64 P0, [R0+URZ], R3 ;  /* 0x00000003000085a7 */ /* 0x000ea400080010ff */
[----:B--2---:R-:W-:Y:S05]  /*8980*/  @!P0 BRA `(.L_x_230) ;  /* 0xfffffffc00f08947 */ /* 0x004fea000383ffff */
[----:B------:R-:W-:Y:S05]  /*8990*/  BRA `(.L_x_231) ;  /* 0xffffffb800107947 */ /* 0x000fea000383ffff */
.L_x_83:
[----:B----4-:R-:W-:-:S07]  /*89a0*/  MOV R0, UR5 ;  /* 0x0000000500007c02 */ /* 0x010fce0008000f00 */
.L_x_232:
[----:B-1----:R1:W2:Y:S02]  /*89b0*/  SYNCS.PHASECHK.TRANS64.TRYWAIT P0, [R0+URZ], R3 ;  /* 0x00000003000075a7 */ /* 0x0022a400080011ff */
[----:B--2---:R-:W-:Y:S05]  /*89c0*/  @!P0 NANOSLEEP.SYNCS 0x989680 ;  /* 0x009896800000895d */ /* 0x004fea0003900000 */
[----:B------:R-:W2:Y:S02]  /*89d0*/  @!P0 SYNCS.PHASECHK.TRANS64 P0, [R0+URZ], R3 ;  /* 0x00000003000085a7 */ /* 0x000ea400080010ff */
[----:B--2---:R-:W-:Y:S05]  /*89e0*/  @!P0 BRA `(.L_x_232) ;  /* 0xfffffffc00f08947 */ /* 0x004fea000383ffff */
[----:B------:R-:W-:Y:S05]  /*89f0*/  BRA `(.L_x_233) ;  /* 0xffffffb8001c7947 */ /* 0x000fea000383ffff */
.L_x_84:
[----:B----4-:R-:W-:-:S07]  /*8a00*/  MOV R0, UR5 ;  /* 0x0000000500007c02 */ /* 0x010fce0008000f00 */
.L_x_234:
[----:B-1----:R1:W2:Y:S02]  /*8a10*/  SYNCS.PHASECHK.TRANS64.TRYWAIT P0, [R0+URZ], R3 ;  /* 0x00000003000075a7 */ /* 0x0022a400080011ff */
[----:B--2---:R-:W-:Y:S05]  /*8a20*/  @!P0 NANOSLEEP.SYNCS 0x989680 ;  /* 0x009896800000895d */ /* 0x004fea0003900000 */
[----:B------:R-:W2:Y:S02]  /*8a30*/  @!P0 SYNCS.PHASECHK.TRANS64 P0, [R0+URZ], R3 ;  /* 0x00000003000085a7 */ /* 0x000ea400080010ff */
[----:B--2---:R-:W-:Y:S05]  /*8a40*/  @!P0 BRA `(.L_x_234) ;  /* 0xfffffffc00f08947 */ /* 0x004fea000383ffff */
[----:B------:R-:W-:Y:S05]  /*8a50*/  BRA `(.L_x_235) ;  /* 0xffffffb800287947 */ /* 0x000fea000383ffff */
.L_x_87:
[----:B-1----:R1:W2:Y:S02]  /*8a60*/  SYNCS.PHASECHK.TRANS64.TRYWAIT P0, [R0+URZ+0x390], R4 ;  /* 0x00039004000075a7 */ /* 0x0022a400080011ff */
[----:B--2---:R-:W-:Y:S05]  /*8a70*/  @!P0 NANOSLEEP.SYNCS 0x989680 ;  /* 0x009896800000895d */ /* 0x004fea0003900000 */
[----:B------:R-:W2:Y:S02]  /*8a80*/  @!P0 SYNCS.PHASECHK.TRANS64 P0, [R0+URZ+0x390], R4 ;  /* 0x00039004000085a7 */ /* 0x000ea400080010ff */
[----:B--2---:R-:W-:Y:S05]  /*8a90*/  @!P0 BRA `(.L_x_87) ;  /* 0xfffffffc00f08947 */ /* 0x004fea000383ffff */
[----:B------:R-:W-:Y:S05]  /*8aa0*/  BRA `(.L_x_236) ;  /* 0xffffffb800847947 */ /* 0x000fea000383ffff */
.L_x_88:
[----:B------:R-:W-:-:S07]  /*8ab0*/  MOV R0, UR5 ;  /* 0x0000000500007c02 */ /* 0x000fce0008000f00 */
.L_x_237:
[----:B-1----:R1:W2:Y:S02]  /*8ac0*/  SYNCS.PHASECHK.TRANS64.TRYWAIT P0, [R0+URZ+0x340], R5 ;  /* 0x00034005000075a7 */ /* 0x0022a400080011ff */
[----:B--2---:R-:W-:Y:S05]  /*8ad0*/  @!P0 NANOSLEEP.SYNCS 0x989680 ;  /* 0x009896800000895d */ /* 0x004fea0003900000 */
[----:B------:R-:W2:Y:S02]  /*8ae0*/  @!P0 SYNCS.PHASECHK.TRANS64 P0, [R0+URZ+0x340], R5 ;  /* 0x00034005000085a7 */ /* 0x000ea400080010ff */
[----:B--2---:R-:W-:Y:S05]  /*8af0*/  @!P0 BRA `(.L_x_237) ;  /* 0xfffffffc00f08947 */ /* 0x004fea000383ffff */
[----:B------:R-:W-:Y:S05]  /*8b00*/  BRA `(.L_x_238) ;  /* 0xffffffb800947947 */ /* 0x000fea000383ffff */
.L_x_89:
[----:B-1----:R1:W2:Y:S02]  /*8b10*/  SYNCS.PHASECHK.TRANS64.TRYWAIT P1, [R0+URZ+0x330], R4 ;  /* 0x00033004000075a7 */ /* 0x0022a400080211ff */
[----:B--2---:R-:W-:Y:S05]  /*8b20*/  @!P1 NANOSLEEP.SYNCS 0x989680 ;  /* 0x009896800000995d */ /* 0x004fea0003900000 */
[----:B------:R-:W2:Y:S02]  /*8b30*/  @!P1 SYNCS.PHASECHK.TRANS64 P1, [R0+URZ+0x330], R4 ;  /* 0x00033004000095a7 */ /* 0x000ea400080210ff */
[----:B--2---:R-:W-:Y:S05]  /*8b40*/  @!P1 BRA `(.L_x_89) ;  /* 0xfffffffc00f09947 */ /* 0x004fea000383ffff */
[----:B------:R-:W-:Y:S05]  /*8b50*/  BRA `(.L_x_239) ;  /* 0xffffffb800c47947 */ /* 0x000fea000383ffff */
.L_x_92:
[----:B------:R-:W-:-:S07]  /*8b60*/  MOV R0, UR5 ;  /* 0x0000000500007c02 */ /* 0x000fce0008000f00 */
.L_x_240:
[----:B-1----:R1:W2:Y:S02]  /*8b70*/  SYNCS.PHASECHK.TRANS64.TRYWAIT P0, [R0+URZ+0x340], R2 ;  /* 0x00034002000075a7 */ /* 0x0022a400080011ff */
[----:B--2---:R-:W-:Y:S05]  /*8b80*/  @!P0 NANOSLEEP.SYNCS 0x989680 ;  /* 0x009896800000895d */ /* 0x004fea0003900000 */
[----:B------:R-:W2:Y:S02]  /*8b90*/  @!P0 SYNCS.PHASECHK.TRANS64 P0, [R0+URZ+0x340], R2 ;  /* 0x00034002000085a7 */ /* 0x000ea400080010ff */
[----:B--2---:R-:W-:Y:S05]  /*8ba0*/  @!P0 BRA `(.L_x_240) ;  /* 0xfffffffc00f08947 */ /* 0x004fea000383ffff */
[----:B------:R-:W-:Y:S05]  /*8bb0*/  BRA `(.L_x_91) ;  /* 0xffffffbc00187947 */ /* 0x000fea000383ffff */
.L_x_99:
[----:B-1----:R1:W2:Y:S02]  /*8bc0*/  SYNCS.PHASECHK.TRANS64.TRYWAIT P1, [R0+URZ+0x330], R2 ;  /* 0x00033002000075a7 */ /* 0x0022a400080211ff */
[----:B--2---:R-:W-:Y:S05]  /*8bd0*/  @!P1 NANOSLEEP.SYNCS 0x989680 ;  /* 0x009896800000995d */ /* 0x004fea0003900000 */
[----:B------:R-:W2:Y:S02]  /*8be0*/  @!P1 SYNCS.PHASECHK.TRANS64 P1, [R0+URZ+0x330], R2 ;  /* 0x00033002000095a7 */ /* 0x000ea400080210ff */
[----:B--2---:R-:W-:Y:S05]  /*8bf0*/  @!P1 BRA `(.L_x_99) ;  /* 0xfffffffc00f09947 */ /* 0x004fea000383ffff */
[----:B------:R-:W-:Y:S05]  /*8c00*/  BRA `(.L_x_241) ;  /* 0xffffffc000707947 */ /* 0x000fea000383ffff */
.L_x_100:
[----:B------:R-:W-:-:S07]  /*8c10*/  MOV R2, UR9 ;  /* 0x0000000900027c02 */ /* 0x000fce0008000f00 */
.L_x_242:
[----:B-1----:R1:W2:Y:S02]  /*8c20*/  SYNCS.PHASECHK.TRANS64.TRYWAIT P0, [R2+URZ+0x370], R0 ;  /* 0x00037000020075a7 */ /* 0x0022a400080011ff */
[----:B--2---:R-:W-:Y:S05]  /*8c30*/  @!P0 NANOSLEEP.SYNCS 0x989680 ;  /* 0x009896800000895d */ /* 0x004fea0003900000 */
[----:B------:R-:W2:Y:S02]  /*8c40*/  @!P0 SYNCS.PHASECHK.TRANS64 P0, [R2+URZ+0x370], R0 ;  /* 0x00037000020085a7 */ /* 0x000ea400080010ff */
[----:B--2---:R-:W-:Y:S05]  /*8c50*/  @!P0 BRA `(.L_x_242) ;  /* 0xfffffffc00f08947 */ /* 0x004fea000383ffff */
[----:B------:R-:W-:Y:S05]  /*8c60*/  BRA `(.L_x_243) ;  /* 0xffffffc000a47947 */ /* 0x000fea000383ffff */
.L_x_103:
[----:B------:R-:W-:Y:S07]  /*8c70*/  MOV R0, UR7 ;  /* 0x0000000700007c02 */ /* 0x000fee0008000f00 */
.L_x_244:
[----:B-1----:R1:W2:Y:S02]  /*8c80*/  SYNCS.PHASECHK.TRANS64.TRYWAIT P0, [R0+URZ], R2 ;  /* 0x00000002000075a7 */ /* 0x0022a400080011ff */
[----:B--2---:R-:W-:Y:S05]  /*8c90*/  @!P0 NANOSLEEP.SYNCS 0x989680 ;  /* 0x009896800000895d */ /* 0x004fea0003900000 */
[----:B------:R-:W2:Y:S02]  /*8ca0*/  @!P0 SYNCS.PHASECHK.TRANS64 P0, [R0+URZ], R2 ;  /* 0x00000002000085a7 */ /* 0x000ea400080010ff */
[----:B--2---:R-:W-:Y:S05]  /*8cb0*/  @!P0 BRA `(.L_x_244) ;  /* 0xfffffffc00f08947 */ /* 0x004fea000383ffff */
[----:B------:R-:W-:Y:S05]  /*8cc0*/  BRA `(.L_x_102) ;  /* 0xffffffc000c47947 */ /* 0x000fea000383ffff */
.L_x_106:
[----:B------:R-:W-:-:S07]  /*8cd0*/  MOV R0, UR5 ;  /* 0x0000000500007c02 */ /* 0x000fce0008000f00 */
.L_x_245:
[----:B--2---:R2:W3:Y:S02]  /*8ce0*/  SYNCS.PHASECHK.TRANS64.TRYWAIT P0, [R0+URZ], R2 ;  /* 0x00000002000075a7 */ /* 0x0044e400080011ff */
[----:B---3--:R-:W-:Y:S05]  /*8cf0*/  @!P0 NANOSLEEP.SYNCS 0x989680 ;  /* 0x009896800000895d */ /* 0x008fea0003900000 */
[----:B------:R-:W3:Y:S02]  /*8d00*/  @!P0 SYNCS.PHASECHK.TRANS64 P0, [R0+URZ], R2 ;  /* 0x00000002000085a7 */ /* 0x000ee400080010ff */
[----:B---3--:R-:W-:Y:S05]  /*8d10*/  @!P0 BRA `(.L_x_245) ;  /* 0xfffffffc00f08947 */ /* 0x008fea000383ffff */
[----:B------:R-:W-:Y:S05]  /*8d20*/  BRA `(.L_x_246) ;  /* 0xffffffc400647947 */ /* 0x000fea000383ffff */
.L_x_107:
[----:B------:R-:W-:-:S07]  /*8d30*/  MOV R0, UR5 ;  /* 0x0000000500007c02 */ /* 0x000fce0008000f00 */
.L_x_247:
[----:B--2---:R2:W3:Y:S02]  /*8d40*/  SYNCS.PHASECHK.TRANS64.TRYWAIT P0, [R0+URZ], R3 ;  /* 0x00000003000075a7 */ /* 0x0044e400080011ff */
[----:B---3--:R-:W-:Y:S05]  /*8d50*/  @!P0 NANOSLEEP.SYNCS 0x989680 ;  /* 0x009896800000895d */ /* 0x008fea0003900000 */
[----:B------:R-:W3:Y:S02]  /*8d60*/  @!P0 SYNCS.PHASECHK.TRANS64 P0, [R0+URZ], R3 ;  /* 0x00000003000085a7 */ /* 0x000ee400080010ff */
[----:B---3--:R-:W-:Y:S05]  /*8d70*/  @!P0 BRA `(.L_x_247) ;  /* 0xfffffffc00f08947 */ /* 0x008fea000383ffff */
[----:B------:R-:W-:Y:S05]  /*8d80*/  BRA `(.L_x_248) ;  /* 0xffffffc400707947 */ /* 0x000fea000383ffff */
.L_x_108:
[----:B------:R-:W-:-:S07]  /*8d90*/  MOV R0, UR5 ;  /* 0x0000000500007c02 */ /* 0x000fce0008000f00 */
.L_x_249:
[----:B--2---:R2:W3:Y:S02]  /*8da0*/  SYNCS.PHASECHK.TRANS64.TRYWAIT P0, [R0+URZ], R3 ;  /* 0x00000003000075a7 */ /* 0x0044e400080011ff */
[----:B---3--:R-:W-:Y:S05]  /*8db0*/  @!P0 NANOSLEEP.SYNCS 0x989680 ;  /* 0x009896800000895d */ /* 0x008fea0003900000 */
[----:B------:R-:W3:Y:S02]  /*8dc0*/  @!P0 SYNCS.PHASECHK.TRANS64 P0, [R0+URZ], R3 ;  /* 0x00000003000085a7 */ /* 0x000ee400080010ff */
[----:B---3--:R-:W-:Y:S05]  /*8dd0*/  @!P0 BRA `(.L_x_249) ;  /* 0xfffffffc00f08947 */ /* 0x008fea000383ffff */
[----:B------:R-:W-:Y:S05]  /*8de0*/  BRA `(.L_x_250) ;  /* 0xffffffc4007c7947 */ /* 0x000fea000383ffff */
.L_x_109:
[----:B--2---:R-:W-:-:S07]  /*8df0*/  MOV R0, UR7 ;  /* 0x0000000700007c02 */ /* 0x004fce0008000f00 */
.L_x_251:
[----:B--2---:R2:W3:Y:S02]  /*8e00*/  SYNCS.PHASECHK.TRANS64.TRYWAIT P0, [R0+URZ], R2 ;  /* 0x00000002000075a7 */ /* 0x0044e400080011ff */
[----:B---3--:R-:W-:Y:S05]  /*8e10*/  @!P0 NANOSLEEP.SYNCS 0x989680 ;  /* 0x009896800000895d */ /* 0x008fea0003900000 */
[----:B------:R-:W3:Y:S02]  /*8e20*/  @!P0 SYNCS.PHASECHK.TRANS64 P0, [R0+URZ], R2 ;  /* 0x00000002000085a7 */ /* 0x000ee400080010ff */
[----:B---3--:R-:W-:Y:S05]  /*8e30*/  @!P0 BRA `(.L_x_251) ;  /* 0xfffffffc00f08947 */ /* 0x008fea000383ffff */
[----:B------:R-:W-:Y:S05]  /*8e40*/  BRA `(.L_x_252) ;  /* 0xffffffc400887947 */ /* 0x000fea000383ffff */
.L_x_114:
[----:B---3--:R3:W1:Y:S02]  /*8e50*/  SYNCS.PHASECHK.TRANS64.TRYWAIT P0, [R0+URZ+0x330], R2 ;  /* 0x00033002000075a7 */ /* 0x00866400080011ff */
[----:B-1----:R-:W-:Y:S05]  /*8e60*/  @!P0 NANOSLEEP.SYNCS 0x989680 ;  /* 0x009896800000895d */ /* 0x002fea0003900000 */
[----:B------:R-:W1:Y:S02]  /*8e70*/  @!P0 SYNCS.PHASECHK.TRANS64 P0, [R0+URZ+0x330], R2 ;  /* 0x00033002000085a7 */ /* 0x000e6400080010ff */
[----:B-1----:R-:W-:Y:S05]  /*8e80*/  @!P0 BRA `(.L_x_114) ;  /* 0xfffffffc00f08947 */ /* 0x002fea000383ffff */
[----:B------:R-:W-:Y:S05]  /*8e90*/  BRA `(.L_x_253) ;  /* 0xffffffc800887947 */ /* 0x000fea000383ffff */
.L_x_117:
[----:B------:R-:W-:Y:S07]  /*8ea0*/  MOV R0, UR6 ;  /* 0x0000000600007c02 */ /* 0x000fee0008000f00 */
.L_x_254:
[----:B-1----:R1:W3:Y:S02]  /*8eb0*/  SYNCS.PHASECHK.TRANS64.TRYWAIT P0, [R0+URZ+0x328], R2 ;  /* 0x00032802000075a7 */ /* 0x0022e400080011ff */
[----:B---3--:R-:W-:Y:S05]  /*8ec0*/  @!P0 NANOSLEEP.SYNCS 0x989680 ;  /* 0x009896800000895d */ /* 0x008fea0003900000 */
[----:B------:R-:W3:Y:S02]  /*8ed0*/  @!P0 SYNCS.PHASECHK.TRANS64 P0, [R0+URZ+0x328], R2 ;  /* 0x00032802000085a7 */ /* 0x000ee400080010ff */
[----:B---3--:R-:W-:Y:S05]  /*8ee0*/  @!P0 BRA `(.L_x_254) ;  /* 0xfffffffc00f08947 */ /* 0x008fea000383ffff */
[----:B------:R-:W-:Y:S05]  /*8ef0*/  BRA `(.L_x_116) ;  /* 0xffffffcc00747947 */ /* 0x000fea000383ffff */
.L_x_120:
[----:B------:R-:W-:Y:S07]  /*8f00*/  MOV R0, UR6 ;  /* 0x0000000600007c02 */ /* 0x000fee0008000f00 */
.L_x_255:
[----:B-1----:R1:W2:Y:S02]  /*8f10*/  SYNCS.PHASECHK.TRANS64.TRYWAIT P2, [R0+URZ+0x318], R24 ;  /* 0x00031818000075a7 */ /* 0x0022a400080411ff */
[----:B--2---:R-:W-:Y:S05]  /*8f20*/  @!P2 NANOSLEEP.SYNCS 0x989680 ;  /* 0x009896800000a95d */ /* 0x004fea0003900000 */
[----:B------:R-:W2:Y:S02]  /*8f30*/  @!P2 SYNCS.PHASECHK.TRANS64 P2, [R0+URZ+0x318], R24 ;  /* 0x000318180000a5a7 */ /* 0x000ea400080410ff */
[----:B--2---:R-:W-:Y:S05]  /*8f40*/  @!P2 BRA `(.L_x_255) ;  /* 0xfffffffc00f0a947 */ /* 0x004fea000383ffff */
[----:B------:R-:W-:Y:S05]  /*8f50*/  BRA `(.L_x_256) ;  /* 0xffffffd000087947 */ /* 0x000fea000383ffff */
.L_x_123:
[----:B--2---:R2:W4:Y:S02]  /*8f60*/  SYNCS.PHASECHK.TRANS64.TRYWAIT P0, [R0+URZ+0x330], R2 ;  /* 0x00033002000075a7 */ /* 0x00452400080011ff */
[----:B----4-:R-:W-:Y:S05]  /*8f70*/  @!P0 NANOSLEEP.SYNCS 0x989680 ;  /* 0x009896800000895d */ /* 0x010fea0003900000 */
[----:B------:R-:W4:Y:S02]  /*8f80*/  @!P0 SYNCS.PHASECHK.TRANS64 P0, [R0+URZ+0x330], R2 ;  /* 0x00033002000085a7 */ /* 0x000f2400080010ff */
[----:B----4-:R-:W-:Y:S05]  /*8f90*/  @!P0 BRA `(.L_x_123) ;  /* 0xfffffffc00f08947 */ /* 0x010fea000383ffff */
[----:B------:R-:W-:Y:S05]  /*8fa0*/  BRA `(.L_x_257) ;  /* 0xffffffd400247947 */ /* 0x000fea000383ffff */
.L_x_129:
[----:B------:R-:W-:Y:S07]  /*8fb0*/  MOV R0, UR46 ;  /* 0x0000002e00007c02 */ /* 0x000fee0008000f00 */
.L_x_258:
[----:B-1----:R1:W2:Y:S02]  /*8fc0*/  SYNCS.PHASECHK.TRANS64.TRYWAIT P0, [R0+URZ+0x310], R3 ;  /* 0x00031003000075a7 */ /* 0x0022a400080011ff */
[----:B--2---:R-:W-:Y:S05]  /*8fd0*/  @!P0 NANOSLEEP.SYNCS 0x989680 ;  /* 0x009896800000895d */ /* 0x004fea0003900000 */
[----:B------:R-:W2:Y:S02]  /*8fe0*/  @!P0 SYNCS.PHASECHK.TRANS64 P0, [R0+URZ+0x310], R3 ;  /* 0x00031003000085a7 */ /* 0x000ea400080010ff */
[----:B--2---:R-:W-:Y:S05]  /*8ff0*/  @!P0 BRA `(.L_x_258) ;  /* 0xfffffffc00f08947 */ /* 0x004fea000383ffff */
[----:B------:R-:W-:Y:S05]  /*9000*/  BRA `(.L_x_128) ;  /* 0xffffffdc00447947 */ /* 0x000fea000383ffff */
.L_x_131:
[----:B------:R-:W-:Y:S07]  /*9010*/  MOV R0, UR50 ;  /* 0x0000003200007c02 */ /* 0x000fee0008000f00 */
.L_x_259:
[----:B-1----:R1:W3:Y:S02]  /*9020*/  SYNCS.PHASECHK.TRANS64.TRYWAIT P1, [R0+URZ+0x350], R12 ;  /* 0x0003500c000075a7 */ /* 0x0022e400080211ff */
[----:B---3--:R-:W-:Y:S05]  /*9030*/  @!P1 NANOSLEEP.SYNCS 0x989680 ;  /* 0x009896800000995d */ /* 0x008fea0003900000 */
[----:B------:R-:W3:Y:S02]  /*9040*/  @!P1 SYNCS.PHASECHK.TRANS64 P1, [R0+URZ+0x350], R12 ;  /* 0x0003500c000095a7 */ /* 0x000ee400080210ff */
[----:B---3--:R-:W-:Y:S05]  /*9050*/  @!P1 BRA `(.L_x_259) ;  /* 0xfffffffc00f09947 */ /* 0x008fea000383ffff */
[----:B------:R-:W-:Y:S05]  /*9060*/  BRA `(.L_x_130) ;  /* 0xffffffdc00a47947 */ /* 0x000fea000383ffff */
        .weak           $__internal_0_$__cuda_sm10x_tcgen05_guardrail_trap_col_being_dealloced_not_returned_by_alloc
        .type           $__internal_0_$__cuda_sm10x_tcgen05_guardrail_trap_col_being_dealloced_not_returned_by_alloc,@function
        .size           $__internal_0_$__cuda_sm10x_tcgen05_guardrail_trap_col_being_dealloced_not_returned_by_alloc,($__internal_1_$__cuda_sm10x_tcgen05_guardrail_trap_phase_invalid_during_alloc - $__internal_0_$__cuda_sm10x_tcgen05_guardrail_trap_col_being_dealloced_not_returned_by_alloc)
$__internal_0_$__cuda_sm10x_tcgen05_guardrail_trap_col_being_dealloced_not_returned_by_alloc:
[----:B------:R-:W-:Y:S05]  /*9070*/  BPT.TRAP 0x1 ;  /* 0x000000040000795c */ /* 0x000fea0000300000 */
[----:B------:R-:W-:-:S04]  /*9080*/  HFMA2 R3, -RZ, RZ, 0, 0 ;  /* 0x00000000ff037431 */ /* 0x000fc800000001ff */
[----:B------:R-:W-:Y:S05]  /*9090*/  RET.REL.NODEC R2 `(_ZN7cutlass13device_kernelINS_4gemm6kernel13GemmUniversalIN4cute5tupleIJiiiiEEENS1_10collective13CollectiveMmaINS1_35MainloopSm100TmaUmmaWarpSpecializedILi49ELi2ELi4ENS5_IJNS4_1CILi1EEESB_SB_EEEEENS5_IJNSA_ILi128EEENSA_ILi16EEENSA_ILi32EEEEEENS_12float_e4m3_tENS5_IJlSB_lEEESI_SJ_NS4_8TiledMMAINS4_8MMA_AtomIJNS4_10MMA_TraitsINS4_19SM100_MMA_F8F6F4_SSEJSI_SI_fSE_SF_NS4_17integral_constantINS4_4UMMA5MajorELSQ_0EEESR_NSO_INSP_7ScaleInELSS_0EEEST_EEEEEENS4_6LayoutISC_NS5_IJNSA_ILi0EEESX_SX_EEEEENS5_IJNS4_10UnderscoreES10_S10_EEEEENS4_13SM90_TMA_LOADENS4_14ComposedLayoutINS4_7SwizzleILi1ELi4ELi3EEENS4_18smem_ptr_flag_bitsILi8EEENSW_INS5_IJNSA_ILi8EEESG_EEENS5_IJSG_SB_EEEEEEEvNS4_8identityES13_S1D_vS1E_EENS_8epilogue10collective18CollectiveEpilogueINS1G_23Sm100TmaWarpSpecializedILi1ELi1ELi16ELb0ELb0EEEJSH_NS5_IJNSW_ISE_SB_EENSW_ISF_SB_EEEEESI_SJ_SI_SJ_NS1G_6fusion15FusionCallbacksIS1K_NS1O_17LinearCombinationISI_fSI_fLNS_15FloatRoundStyleE2EEESH_S1N_JEEENS4_5SM1004TMEM4LOAD26SM100_TMEM_LOAD_32dp32b16xES13_NS14_INS15_ILi0ELi4ELi3EEES18_NSW_INS5_IJS19_SF_EEENS5_IJSF_SB_EEEEEEENS4_39AutoVectorizingCopyWithAssumedAlignmentILi128EEENS4_14SM90_TMA_STOREES22_S24_S24_EEEvvEEEEvNT_6ParamsE) ;  /* 0xffffff6c02d87950 */ /* 0x000fea0003c3ffff */
        .weak           $__internal_1_$__cuda_sm10x_tcgen05_guardrail_trap_phase_invalid_during_alloc
        .type           $__internal_1_$__cuda_sm10x_tcgen05_guardrail_trap_phase_invalid_during_alloc,@function
        .size           $__internal_1_$__cuda_sm10x_tcgen05_guardrail_trap_phase_invalid_during_alloc,($__internal_2_$__cuda_sm10x_tcgen05_guardrail_trap_unallocated_columns_being_dealloced - $__internal_1_$__cuda_sm10x_tcgen05_guardrail_trap_phase_invalid_during_alloc)
$__internal_1_$__cuda_sm10x_tcgen05_guardrail_trap_phase_invalid_during_alloc:
[----:B------:R-:W-:Y:S05]  /*90a0*/  BPT.TRAP 0x1 ;  /* 0x000000040000795c */ /* 0x000fea0000300000 */
[----:B------:R-:W-:-:S04]  /*90b0*/  MOV R3, 0x0 ;  /* 0x0000000000037802 */ /* 0x000fc80000000f00 */
[----:B------:R-:W-:Y:S05]  /*90c0*/  RET.REL.NODEC R2 `(_ZN7cutlass13device_kernelINS_4gemm6kernel13GemmUniversalIN4cute5tupleIJiiiiEEENS1_10collective13CollectiveMmaINS1_35MainloopSm100TmaUmmaWarpSpecializedILi49ELi2ELi4ENS5_IJNS4_1CILi1EEESB_SB_EEEEENS5_IJNSA_ILi128EEENSA_ILi16EEENSA_ILi32EEEEEENS_12float_e4m3_tENS5_IJlSB_lEEESI_SJ_NS4_8TiledMMAINS4_8MMA_AtomIJNS4_10MMA_TraitsINS4_19SM100_MMA_F8F6F4_SSEJSI_SI_fSE_SF_NS4_17integral_constantINS4_4UMMA5MajorELSQ_0EEESR_NSO_INSP_7ScaleInELSS_0EEEST_EEEEEENS4_6LayoutISC_NS5_IJNSA_ILi0EEESX_SX_EEEEENS5_IJNS4_10UnderscoreES10_S10_EEEEENS4_13SM90_TMA_LOADENS4_14ComposedLayoutINS4_7SwizzleILi1ELi4ELi3EEENS4_18smem_ptr_flag_bitsILi8EEENSW_INS5_IJNSA_ILi8EEESG_EEENS5_IJSG_SB_EEEEEEEvNS4_8identityES13_S1D_vS1E_EENS_8epilogue10collective18CollectiveEpilogueINS1G_23Sm100TmaWarpSpecializedILi1ELi1ELi16ELb0ELb0EEEJSH_NS5_IJNSW_ISE_SB_EENSW_ISF_SB_EEEEESI_SJ_SI_SJ_NS1G_6fusion15FusionCallbacksIS1K_NS1O_17LinearCombinationISI_fSI_fLNS_15FloatRoundStyleE2EEESH_S1N_JEEENS4_5SM1004TMEM4LOAD26SM100_TMEM_LOAD_32dp32b16xES13_NS14_INS15_ILi0ELi4ELi3EEES18_NSW_INS5_IJS19_SF_EEENS5_IJSF_SB_EEEEEEENS4_39AutoVectorizingCopyWithAssumedAlignmentILi128EEENS4_14SM90_TMA_STOREES22_S24_S24_EEEvvEEEEvNT_6ParamsE) ;  /* 0xffffff6c02cc7950 */ /* 0x000fea0003c3ffff */
        .weak           $__internal_2_$__cuda_sm10x_tcgen05_guardrail_trap_unallocated_columns_being_dealloced
        .type           $__internal_2_$__cuda_sm10x_tcgen05_guardrail_trap_unallocated_columns_being_dealloced,@function
        .size           $__internal_2_$__cuda_sm10x_tcgen05_guardrail_trap_unallocated_columns_being_dealloced,(.L_x_261 - $__internal_2_$__cuda_sm10x_tcgen05_guardrail_trap_unallocated_columns_being_dealloced)
$__internal_2_$__cuda_sm10x_tcgen05_guardrail_trap_unallocated_columns_being_dealloced:
[----:B------:R-:W-:Y:S05]  /*90d0*/  BPT.TRAP 0x1 ;  /* 0x000000040000795c */ /* 0x000fea0000300000 */
[----:B------:R-:W-:-:S04]  /*90e0*/  HFMA2 R3, -RZ, RZ, 0, 0 ;  /* 0x00000000ff037431 */ /* 0x000fc800000001ff */
[----:B------:R-:W-:Y:S05]  /*90f0*/  RET.REL.NODEC R2 `(_ZN7cutlass13device_kernelINS_4gemm6kernel13GemmUniversalIN4cute5tupleIJiiiiEEENS1_10collective13CollectiveMmaINS1_35MainloopSm100TmaUmmaWarpSpecializedILi49ELi2ELi4ENS5_IJNS4_1CILi1EEESB_SB_EEEEENS5_IJNSA_ILi128EEENSA_ILi16EEENSA_ILi32EEEEEENS_12float_e4m3_tENS5_IJlSB_lEEESI_SJ_NS4_8TiledMMAINS4_8MMA_AtomIJNS4_10MMA_TraitsINS4_19SM100_MMA_F8F6F4_SSEJSI_SI_fSE_SF_NS4_17integral_constantINS4_4UMMA5MajorELSQ_0EEESR_NSO_INSP_7ScaleInELSS_0EEEST_EEEEEENS4_6LayoutISC_NS5_IJNSA_ILi0EEESX_SX_EEEEENS5_IJNS4_10UnderscoreES10_S10_EEEEENS4_13SM90_TMA_LOADENS4_14ComposedLayoutINS4_7SwizzleILi1ELi4ELi3EEENS4_18smem_ptr_flag_bitsILi8EEENSW_INS5_IJNSA_ILi8EEESG_EEENS5_IJSG_SB_EEEEEEEvNS4_8identityES13_S1D_vS1E_EENS_8epilogue10collective18CollectiveEpilogueINS1G_23Sm100TmaWarpSpecializedILi1ELi1ELi16ELb0ELb0EEEJSH_NS5_IJNSW_ISE_SB_EENSW_ISF_SB_EEEEESI_SJ_SI_SJ_NS1G_6fusion15FusionCallbacksIS1K_NS1O_17LinearCombinationISI_fSI_fLNS_15FloatRoundStyleE2EEESH_S1N_JEEENS4_5SM1004TMEM4LOAD26SM100_TMEM_LOAD_32dp32b16xES13_NS14_INS15_ILi0ELi4ELi3EEES18_NSW_INS5_IJS19_SF_EEENS5_IJSF_SB_EEEEEEENS4_39AutoVectorizingCopyWithAssumedAlignmentILi128EEENS4_14SM90_TMA_STOREES22_S24_S24_EEEvvEEEEvNT_6ParamsE) ;  /* 0xffffff6c02c07950 */ /* 0x000fea0003c3ffff */
.L_x_260:
[----:B------:R-:W-:-:S00]  /*9100*/  BRA `(.L_x_260) ;  /* 0xfffffffc00fc7947 */ /* 0x000fc0000383ffff */
[----:B------:R-:W-:-:S00]  /*9110*/  NOP ;  /* 0x0000000000007918 */ /* 0x000fc00000000000 */
        /* <DEDUP_REMOVED lines=14> */
.L_x_261:


//--------------------- .nv.global.init           --------------------------
	.section	.nv.global.init,"aw",@progbits
.nv.global.init:
	.type		$str$26,@object
	.size		$str$26,($str$25 - $str$26)
$str$26:
        /*0000*/ 	.byte	0x2f, 0x74, 0x6d, 0x70, 0x2f, 0x63, 0x75, 0x74, 0x6c, 0x61, 0x73, 0x73, 0x5f, 0x73, 0x77, 0x65
        /*0010*/ 	.byte	0x65, 0x70, 0x5f, 0x73, 0x72, 0x63, 0x2f, 0x69, 0x6e, 0x63, 0x6c, 0x75, 0x64, 0x65, 0x2f, 0x63
        /*0020*/ 	.byte	0x75, 0x74, 0x65, 0x2f, 0x61, 0x74, 0x6f, 0x6d, 0x2f, 0x63, 0x6f, 0x70, 0x79, 0x5f, 0x74, 0x72
        /*0030*/ 	.byte	0x61, 0x69, 0x74, 0x73, 0x5f, 0x73, 0x6d, 0x31, 0x30, 0x30, 0x2e, 0x68, 0x70, 0x70, 0x00
	.type		$str$25,@object
	.size		$str$25,(__unnamed_1 - $str$25)
$str$25:
        /*003f*/ 	.byte	0x28, 0x28, 0x75, 0x69, 0x6e, 0x74, 0x33, 0x32, 0x5f, 0x74, 0x28, 0x74, 0x68, 0x72, 0x65, 0x61
        /*004f*/ 	.byte	0x64, 0x49, 0x64, 0x78, 0x2e, 0x78, 0x29, 0x20, 0x2f, 0x20, 0x33, 0x32, 0x29, 0x20, 0x25, 0x20
        /*005f*/ 	.byte	0x34, 0x29, 0x20, 0x3d, 0x3d, 0x20, 0x28, 0x28, 0x28, 0x74, 0x6d, 0x65, 0x6d, 0x5f, 0x61, 0x64
        /*006f*/ 	.byte	0x64, 0x72, 0x20, 0x3e, 0x3e, 0x20, 0x31, 0x36, 0x29, 0x20, 0x2f, 0x20, 0x33, 0x32, 0x29, 0x20
        /*007f*/ 	.byte	0x25, 0x20, 0x34, 0x29, 0x00
	.type		__unnamed_1,@object
	.size		__unnamed_1,(.L_1 - __unnamed_1)
__unnamed_1:
        /*0084*/ 	.byte	0x63, 0x6f, 0x6e, 0x73, 0x74, 0x65, 0x78, 0x70, 0x72, 0x20, 0x76, 0x6f, 0x69, 0x64, 0x20, 0x63
        /* <DEDUP_REMOVED lines=36> */
        /*02d4*/ 	.byte	0x3a, 0x43, 0x3c, 0x30, 0x3e, 0x3e, 0x3e, 0x3e, 0x5d, 0x00
.L_1:


//--------------------- .nv.shared._ZN7cutlass13device_kernelINS_4gemm6kernel13GemmUniversalIN4cute5tupleIJiiiiEEENS1_10collective13CollectiveMmaINS1_35MainloopSm100TmaUmmaWarpSpecializedILi49ELi2ELi4ENS5_IJNS4_1CILi1EEESB_SB_EEEEENS5_IJNSA_ILi128EEENSA_ILi16EEENSA_ILi32EEEEEENS_12float_e4m3_tENS5_IJlSB_lEEESI_SJ_NS4_8TiledMMAINS4_8MMA_AtomIJNS4_10MMA_TraitsINS4_19SM100_MMA_F8F6F4_SSEJSI_SI_fSE_SF_NS4_17integral_constantINS4_4UMMA5MajorELSQ_0EEESR_NSO_INSP_7ScaleInELSS_0EEEST_EEEEEENS4_6LayoutISC_NS5_IJNSA_ILi0EEESX_SX_EEEEENS5_IJNS4_10UnderscoreES10_S10_EEEEENS4_13SM90_TMA_LOADENS4_14ComposedLayoutINS4_7SwizzleILi1ELi4ELi3EEENS4_18smem_ptr_flag_bitsILi8EEENSW_INS5_IJNSA_ILi8EEESG_EEENS5_IJSG_SB_EEEEEEEvNS4_8identityES13_S1D_vS1E_EENS_8epilogue10collective18CollectiveEpilogueINS1G_23Sm100TmaWarpSpecializedILi1ELi1ELi16ELb0ELb0EEEJSH_NS5_IJNSW_ISE_SB_EENSW_ISF_SB_EEEEESI_SJ_SI_SJ_NS1G_6fusion15FusionCallbacksIS1K_NS1O_17LinearCombinationISI_fSI_fLNS_15FloatRoundStyleE2EEESH_S1N_JEEENS4_5SM1004TMEM4LOAD26SM100_TMEM_LOAD_32dp32b16xES13_NS14_INS15_ILi0ELi4ELi3EEES18_NSW_INS5_IJS19_SF_EEENS5_IJSF_SB_EEEEEEENS4_39AutoVectorizingCopyWithAssumedAlignmentILi128EEENS4_14SM90_TMA_STOREES22_S24_S24_EEEvvEEEEvNT_6ParamsE --------------------------
	.section	.nv.shared._ZN7cutlass13device_kernelINS_4gemm6kernel13GemmUniversalIN4cute5tupleIJiiiiEEENS1_10collective13CollectiveMmaINS1_35MainloopSm100TmaUmmaWarpSpecializedILi49ELi2ELi4ENS5_IJNS4_1CILi1EEESB_SB_EEEEENS5_IJNSA_ILi128EEENSA_ILi16EEENSA_ILi32EEEEEENS_12float_e4m3_tENS5_IJlSB_lEEESI_SJ_NS4_8TiledMMAINS4_8MMA_AtomIJNS4_10MMA_TraitsINS4_19SM100_MMA_F8F6F4_SSEJSI_SI_fSE_SF_NS4_17integral_constantINS4_4UMMA5MajorELSQ_0EEESR_NSO_INSP_7ScaleInELSS_0EEEST_EEEEEENS4_6LayoutISC_NS5_IJNSA_ILi0EEESX_SX_EEEEENS5_IJNS4_10UnderscoreES10_S10_EEEEENS4_13SM90_TMA_LOADENS4_14ComposedLayoutINS4_7SwizzleILi1ELi4ELi3EEENS4_18smem_ptr_flag_bitsILi8EEENSW_INS5_IJNSA_ILi8EEESG_EEENS5_IJSG_SB_EEEEEEEvNS4_8identityES13_S1D_vS1E_EENS_8epilogue10collective18CollectiveEpilogueINS1G_23Sm100TmaWarpSpecializedILi1ELi1ELi16ELb0ELb0EEEJSH_NS5_IJNSW_ISE_SB_EENSW_ISF_SB_EEEEESI_SJ_SI_SJ_NS1G_6fusion15FusionCallbacksIS1K_NS1O_17LinearCombinationISI_fSI_fLNS_15FloatRoundStyleE2EEESH_S1N_JEEENS4_5SM1004TMEM4LOAD26SM100_TMEM_LOAD_32dp32b16xES13_NS14_INS15_ILi0ELi4ELi3EEES18_NSW_INS5_IJS19_SF_EEENS5_IJSF_SB_EEEEEEENS4_39AutoVectorizingCopyWithAssumedAlignmentILi128EEENS4_14SM90_TMA_STOREES22_S24_S24_EEEvvEEEEvNT_6ParamsE,"aw",@nobits
	.sectionflags	@""
	.align	16
	.zero		1024


//--------------------- .nv.shared.reserved.0     --------------------------
	.section	.nv.shared.reserved.0,"aw",@nobits
	.weak		__nv_reservedSMEM_offset_0_alias
	.size		__nv_reservedSMEM_offset_0_alias, 0, 64
	.other		__nv_reservedSMEM_offset_0_alias,@"STO_CUDA_RESERVED_SHARED STV_DEFAULT"
__nv_reservedSMEM_offset_0_alias:
	.zero		0
.nv.shared.reserved.0:
	.zero		64
	.weak		__nv_reservedSMEM_tcgen05_partition
	.type		__nv_reservedSMEM_tcgen05_partition,@object
	.size		__nv_reservedSMEM_tcgen05_partition,(.L_0 - __nv_reservedSMEM_tcgen05_partition)
__nv_reservedSMEM_tcgen05_partition:
	.zero		32
.L_0:


//--------------------- .nv.global                --------------------------
	.section	.nv.global,"aw",@nobits
.nv.global:
	.type		_ZN40_INTERNAL_e81315bd_4_k_cu_bc237c44_252554cute1_E,@object
	.size		_ZN40_INTERNAL_e81315bd_4_k_cu_bc237c44_252554cute1_E,(_ZN40_INTERNAL_e81315bd_4_k_cu_bc237c44_252554cuda3std3__45__cpo6cbeginE - _ZN40_INTERNAL_e81315bd_4_k_cu_bc237c44_252554cute1_E)
_ZN40_INTERNAL_e81315bd_4_k_cu_bc237c44_252554cute1_E:
	.zero		1
	.type		_ZN40_INTERNAL_e81315bd_4_k_cu_bc237c44_252554cuda3std3__45__cpo6cbeginE,@object
	.size		_ZN40_INTERNAL_e81315bd_4_k_cu_bc237c44_252554cuda3std3__45__cpo6cbeginE,(_ZN40_INTERNAL_e81315bd_4_k_cu_bc237c44_252554cuda3std3__48in_placeE - _ZN40_INTERNAL_e81315bd_4_k_cu_bc237c44_252554cuda3std3__45__cpo6cbeginE)
_ZN40_INTERNAL_e81315bd_4_k_cu_bc237c44_252554cuda3std3__45__cpo6cbeginE:
	.zero		1
	.type		_ZN40_INTERNAL_e81315bd_4_k_cu_bc237c44_252554cuda3std3__48in_placeE,@object
	.size		_ZN40_INTERNAL_e81315bd_4_k_cu_bc237c44_252554cuda3std3__48in_placeE,(_ZN40_INTERNAL_e81315bd_4_k_cu_bc237c44_252554cuda3std6ranges3__45__cpo9iter_moveE - _ZN40_INTERNAL_e81315bd_4_k_cu_bc237c44_252554cuda3std3__48in_placeE)
_ZN40_INTERNAL_e81315bd_4_k_cu_bc237c44_252554cuda3std3__48in_placeE:
	.zero		1
	.type		_ZN40_INTERNAL_e81315bd_4_k_cu_bc237c44_252554cuda3std6ranges3__45__cpo9iter_moveE,@object
	.size		_ZN40_INTERNAL_e81315bd_4_k_cu_bc237c44_252554cuda3std6ranges3__45__cpo9iter_moveE,(_ZN40_INTERNAL_e81315bd_4_k_cu_bc237c44_252554cuda3std3__45__cpo5beginE - _ZN40_INTERNAL_e81315bd_4_k_cu_bc237c44_252554cuda3std6ranges3__45__cpo9iter_moveE)
_ZN40_INTERNAL_e81315bd_4_k_cu_bc237c44_252554cuda3std6ranges3__45__cpo9iter_moveE:
	.zero		1
	.type		_ZN40_INTERNAL_e81315bd_4_k_cu_bc237c44_252554cuda3std3__45__cpo5beginE,@object
	.size		_ZN40_INTERNAL_e81315bd_4_k_cu_bc237c44_252554cuda3std3__45__cpo5beginE,(_ZN40_INTERNAL_e81315bd_4_k_cu_bc237c44_252554cuda3std3__442_GLOBAL__N__e81315bd_4_k_cu_bc237c44_252556ignoreE - _ZN40_INTERNAL_e81315bd_4_k_cu_bc237c44_252554cuda3std3__45__cpo5beginE)
_ZN40_INTERNAL_e81315bd_4_k_cu_bc237c44_252554cuda3std3__45__cpo5beginE:
	.zero		1
	.type		_ZN40_INTERNAL_e81315bd_4_k_cu_bc237c44_252554cuda3std3__442_GLOBAL__N__e81315bd_4_k_cu_bc237c44_252556ignoreE,@object
	.size		_ZN40_INTERNAL_e81315bd_4_k_cu_bc237c44_252554cuda3std3__442_GLOBAL__N__e81315bd_4_k_cu_bc237c44_252556ignoreE,(_ZN40_INTERNAL_e81315bd_4_k_cu_bc237c44_252554cute7productE - _ZN40_INTERNAL_e81315bd_4_k_cu_bc237c44_252554cuda3std3__442_GLOBAL__N__e81315bd_4_k_cu_bc237c44_252556ignoreE)
_ZN40_INTERNAL_e81315bd_4_k_cu_bc237c44_252554cuda3std3__442_GLOBAL__N__e81315bd_4_k_cu_bc237c44_252556ignoreE:
	.zero		1
	.type		_ZN40_INTERNAL_e81315bd_4_k_cu_bc237c44_252554cute7productE,@object
	.size		_ZN40_INTERNAL_e81315bd_4_k_cu_bc237c44_252554cute7productE,(_ZN40_INTERNAL_e81315bd_4_k_cu_bc237c44_252554cuda3std3__45__cpo3endE - _ZN40_INTERNAL_e81315bd_4_k_cu_bc237c44_252554cute7productE)
_ZN40_INTERNAL_e81315bd_4_k_cu_bc237c44_252554cute7productE:
	.zero		1
	.type		_ZN40_INTERNAL_e81315bd_4_k_cu_bc237c44_252554cuda3std3__45__cpo3endE,@object
	.size		_ZN40_INTERNAL_e81315bd_4_k_cu_bc237c44_252554cuda3std3__45__cpo3endE,(_ZN40_INTERNAL_e81315bd_4_k_cu_bc237c44_252554cuda3std3__419piecewise_constructE - _ZN40_INTERNAL_e81315bd_4_k_cu_bc237c44_252554cuda3std3__45__cpo3endE)
_ZN40_INTERNAL_e81315bd_4_k_cu_bc237c44_252554cuda3std3__45__cpo3endE:
	.zero		1
	.type		_ZN40_INTERNAL_e81315bd_4_k_cu_bc237c44_252554cuda3std3__419piecewise_constructE,@object
	.size		_ZN40_INTERNAL_e81315bd_4_k_cu_bc237c44_252554cuda3std3__419piecewise_constructE,(_ZN40_INTERNAL_e81315bd_4_k_cu_bc237c44_252554cuda3std3__45__cpo4cendE - _ZN40_INTERNAL_e81315bd_4_k_cu_bc237c44_252554cuda3std3__419piecewise_constructE)
_ZN40_INTERNAL_e81315bd_4_k_cu_bc237c44_252554cuda3std3__419piecewise_constructE:
	.zero		1
	.type		_ZN40_INTERNAL_e81315bd_4_k_cu_bc237c44_252554cuda3std3__45__cpo4cendE,@object
	.size		_ZN40_INTERNAL_e81315bd_4_k_cu_bc237c44_252554cuda3std3__45__cpo4cendE,(_ZN40_INTERNAL_e81315bd_4_k_cu_bc237c44_252554cuda3std6ranges3__45__cpo4swapE - _ZN40_INTERNAL_e81315bd_4_k_cu_bc237c44_252554cuda3std3__45__cpo4cendE)
_ZN40_INTERNAL_e81315bd_4_k_cu_bc237c44_252554cuda3std3__45__cpo4cendE:
	.zero		1
	.type		_ZN40_INTERNAL_e81315bd_4_k_cu_bc237c44_252554cuda3std6ranges3__45__cpo4swapE,@object
	.size		_ZN40_INTERNAL_e81315bd_4_k_cu_bc237c44_252554cuda3std6ranges3__45__cpo4swapE,(.L_9 - _ZN40_INTERNAL_e81315bd_4_k_cu_bc237c44_252554cuda3std6ranges3__45__cpo4swapE)
_ZN40_INTERNAL_e81315bd_4_k_cu_bc237c44_252554cuda3std6ranges3__45__cpo4swapE:
	.zero		1
.L_9:


//--------------------- .nv.constant0._ZN7cutlass13device_kernelINS_4gemm6kernel13GemmUniversalIN4cute5tupleIJiiiiEEENS1_10collective13CollectiveMmaINS1_35MainloopSm100TmaUmmaWarpSpecializedILi49ELi2ELi4ENS5_IJNS4_1CILi1EEESB_SB_EEEEENS5_IJNSA_ILi128EEENSA_ILi16EEENSA_ILi32EEEEEENS_12float_e4m3_tENS5_IJlSB_lEEESI_SJ_NS4_8TiledMMAINS4_8MMA_AtomIJNS4_10MMA_TraitsINS4_19SM100_MMA_F8F6F4_SSEJSI_SI_fSE_SF_NS4_17integral_constantINS4_4UMMA5MajorELSQ_0EEESR_NSO_INSP_7ScaleInELSS_0EEEST_EEEEEENS4_6LayoutISC_NS5_IJNSA_ILi0EEESX_SX_EEEEENS5_IJNS4_10UnderscoreES10_S10_EEEEENS4_13SM90_TMA_LOADENS4_14ComposedLayoutINS4_7SwizzleILi1ELi4ELi3EEENS4_18smem_ptr_flag_bitsILi8EEENSW_INS5_IJNSA_ILi8EEESG_EEENS5_IJSG_SB_EEEEEEEvNS4_8identityES13_S1D_vS1E_EENS_8epilogue10collective18CollectiveEpilogueINS1G_23Sm100TmaWarpSpecializedILi1ELi1ELi16ELb0ELb0EEEJSH_NS5_IJNSW_ISE_SB_EENSW_ISF_SB_EEEEESI_SJ_SI_SJ_NS1G_6fusion15FusionCallbacksIS1K_NS1O_17LinearCombinationISI_fSI_fLNS_15FloatRoundStyleE2EEESH_S1N_JEEENS4_5SM1004TMEM4LOAD26SM100_TMEM_LOAD_32dp32b16xES13_NS14_INS15_ILi0ELi4ELi3EEES18_NSW_INS5_IJS19_SF_EEENS5_IJSF_SB_EEEEEEENS4_39AutoVectorizingCopyWithAssumedAlignmentILi128EEENS4_14SM90_TMA_STOREES22_S24_S24_EEEvvEEEEvNT_6ParamsE --------------------------
	.section	.nv.constant0._ZN7cutlass13device_kernelINS_4gemm6kernel13GemmUniversalIN4cute5tupleIJiiiiEEENS1_10collective13CollectiveMmaINS1_35MainloopSm100TmaUmmaWarpSpecializedILi49ELi2ELi4ENS5_IJNS4_1CILi1EEESB_SB_EEEEENS5_IJNSA_ILi128EEENSA_ILi16EEENSA_ILi32EEEEEENS_12float_e4m3_tENS5_IJlSB_lEEESI_SJ_NS4_8TiledMMAINS4_8MMA_AtomIJNS4_10MMA_TraitsINS4_19SM100_MMA_F8F6F4_SSEJSI_SI_fSE_SF_NS4_17integral_constantINS4_4UMMA5MajorELSQ_0EEESR_NSO_INSP_7ScaleInELSS_0EEEST_EEEEEENS4_6LayoutISC_NS5_IJNSA_ILi0EEESX_SX_EEEEENS5_IJNS4_10UnderscoreES10_S10_EEEEENS4_13SM90_TMA_LOADENS4_14ComposedLayoutINS4_7SwizzleILi1ELi4ELi3EEENS4_18smem_ptr_flag_bitsILi8EEENSW_INS5_IJNSA_ILi8EEESG_EEENS5_IJSG_SB_EEEEEEEvNS4_8identityES13_S1D_vS1E_EENS_8epilogue10collective18CollectiveEpilogueINS1G_23Sm100TmaWarpSpecializedILi1ELi1ELi16ELb0ELb0EEEJSH_NS5_IJNSW_ISE_SB_EENSW_ISF_SB_EEEEESI_SJ_SI_SJ_NS1G_6fusion15FusionCallbacksIS1K_NS1O_17LinearCombinationISI_fSI_fLNS_15FloatRoundStyleE2EEESH_S1N_JEEENS4_5SM1004TMEM4LOAD26SM100_TMEM_LOAD_32dp32b16xES13_NS14_INS15_ILi0ELi4ELi3EEES18_NSW_INS5_IJS19_SF_EEENS5_IJSF_SB_EEEEEEENS4_39AutoVectorizingCopyWithAssumedAlignmentILi128EEENS4_14SM90_TMA_STOREES22_S24_S24_EEEvvEEEEvNT_6ParamsE,"a",@progbits
	.sectionflags	@""
	.align	4
.nv.constant0._ZN7cutlass13device_kernelINS_4gemm6kernel13GemmUniversalIN4cute5tupleIJiiiiEEENS1_10collective13CollectiveMmaINS1_35MainloopSm100TmaUmmaWarpSpecializedILi49ELi2ELi4ENS5_IJNS4_1CILi1EEESB_SB_EEEEENS5_IJNSA_ILi128EEENSA_ILi16EEENSA_ILi32EEEEEENS_12float_e4m3_tENS5_IJlSB_lEEESI_SJ_NS4_8TiledMMAINS4_8MMA_AtomIJNS4_10MMA_TraitsINS4_19SM100_MMA_F8F6F4_SSEJSI_SI_fSE_SF_NS4_17integral_constantINS4_4UMMA5MajorELSQ_0EEESR_NSO_INSP_7ScaleInELSS_0EEEST_EEEEEENS4_6LayoutISC_NS5_IJNSA_ILi0EEESX_SX_EEEEENS5_IJNS4_10UnderscoreES10_S10_EEEEENS4_13SM90_TMA_LOADENS4_14ComposedLayoutINS4_7SwizzleILi1ELi4ELi3EEENS4_18smem_ptr_flag_bitsILi8EEENSW_INS5_IJNSA_ILi8EEESG_EEENS5_IJSG_SB_EEEEEEEvNS4_8identityES13_S1D_vS1E_EENS_8epilogue10collective18CollectiveEpilogueINS1G_23Sm100TmaWarpSpecializedILi1ELi1ELi16ELb0ELb0EEEJSH_NS5_IJNSW_ISE_SB_EENSW_ISF_SB_EEEEESI_SJ_SI_SJ_NS1G_6fusion15FusionCallbacksIS1K_NS1O_17LinearCombinationISI_fSI_fLNS_15FloatRoundStyleE2EEESH_S1N_JEEENS4_5SM1004TMEM4LOAD26SM100_TMEM_LOAD_32dp32b16xES13_NS14_INS15_ILi0ELi4ELi3EEES18_NSW_INS5_IJS19_SF_EEENS5_IJSF_SB_EEEEEEENS4_39AutoVectorizingCopyWithAssumedAlignmentILi128EEENS4_14SM90_TMA_STOREES22_S24_S24_EEEvvEEEEvNT_6ParamsE:
	.zero		2944


//--------------------- SYMBOLS --------------------------

	.type		.nv.reservedSmem.offset0,@object
	.size		.nv.reservedSmem.offset0,0x4
	.type		.nv.reservedSmem.cap,@object
	.size		.nv.reservedSmem.cap,0x4
	.type		__assertfail,@function
